	.target	sm_90a

	.elftype	@"ET_EXEC"


//--------------------- .note.nv.tkinfo           --------------------------
	.section	.note.nv.tkinfo,"",@"SHT_NOTE"
	.sectionflags	@"SHF_NOTE_NV_TKINFO"
	.tkinfo
        /*0018*/ 	.word	0x00000002
        /*0030*/ 	.string	""
        /*0030*/ 	.string	"ptxas"
        /*0030*/ 	.string	"Cuda compilation tools, release 13.0, V13.0.88"
        /*0030*/ 	.string	"Build cuda_13.0.r13.0/compiler.36424714_0"
        /*0030*/ 	.string	"-v  -suppress-debug-info  -lineinfo  -arch sm_90a "



//--------------------- .note.nv.cuinfo           --------------------------
	.section	.note.nv.cuinfo,"",@"SHT_NOTE"
	.sectionflags	@"SHF_NOTE_NV_CUINFO"
        /*0018*/ 	.short	0x0002
        /*001a*/ 	.short	0x005a
        /*001c*/ 	.short	0x0082
	.zero		2


//--------------------- .nv.info                  --------------------------
	.section	.nv.info,"",@"SHT_CUDA_INFO"
	.align	4


	//----- nvinfo : EIATTR_REGCOUNT
	.align		4
        /*0000*/ 	.byte	0x04, 0x2f
        /*0002*/ 	.short	(.L_1 - .L_0)
	.align		4
.L_0:
        /*0004*/ 	.word	index@(gluon_mma)
        /*0008*/ 	.word	0x000000ff


	//----- nvinfo : EIATTR_FRAME_SIZE
	.align		4
.L_1:
        /*000c*/ 	.byte	0x04, 0x11
        /*000e*/ 	.short	(.L_3 - .L_2)
	.align		4
.L_2:
        /*0010*/ 	.word	index@(gluon_mma)
        /*0014*/ 	.word	0x00000208


	//----- nvinfo : EIATTR_MIN_STACK_SIZE
	.align		4
.L_3:
        /*0018*/ 	.byte	0x04, 0x12
        /*001a*/ 	.short	(.L_5 - .L_4)
	.align		4
.L_4:
        /*001c*/ 	.word	index@(gluon_mma)
        /*0020*/ 	.word	0x00000208
.L_5:


//--------------------- .nv.compat                --------------------------
	.section	.nv.compat,"",@"SHT_CUDA_COMPAT_INFO"
	.align	4
        /*0000*/ 	.byte	0x02, 0x09, 0x01, 0x00, 0x02, 0x02, 0x04, 0x00, 0x02, 0x05, 0x05, 0x00, 0x03, 0x07, 0x01, 0x01
        /*0010*/ 	.byte	0x02, 0x03, 0x00, 0x00, 0x02, 0x06, 0x01, 0x00, 0x04, 0x0b, 0x08, 0x00, 0x00, 0x00, 0x00, 0x00
        /*0020*/ 	.byte	0x00, 0x00, 0x00, 0x00


//--------------------- .nv.info.gluon_mma        --------------------------
	.section	.nv.info.gluon_mma,"",@"SHT_CUDA_INFO"
	.sectionflags	@""
	.align	4


	//----- nvinfo : EIATTR_CUDA_API_VERSION
	.align		4
        /*0000*/ 	.byte	0x04, 0x37
        /*0002*/ 	.short	(.L_7 - .L_6)
.L_6:
        /*0004*/ 	.word	0x00000082


	//----- nvinfo : EIATTR_KPARAM_INFO
	.align		4
.L_7:
        /*0008*/ 	.byte	0x04, 0x17
        /*000a*/ 	.short	(.L_9 - .L_8)
.L_8:
        /*000c*/ 	.word	0x00000000
        /*0010*/ 	.short	0x0004
        /*0012*/ 	.short	0x0020
        /*0014*/ 	.byte	0x00, 0xf4, 0x21, 0x00


	//----- nvinfo : EIATTR_KPARAM_INFO
	.align		4
.L_9:
        /*0018*/ 	.byte	0x04, 0x17
        /*001a*/ 	.short	(.L_11 - .L_10)
.L_10:
        /*001c*/ 	.word	0x00000000
        /*0020*/ 	.short	0x0003
        /*0022*/ 	.short	0x0018
        /*0024*/ 	.byte	0x00, 0xf4, 0x21, 0x00


	//----- nvinfo : EIATTR_KPARAM_INFO
	.align		4
.L_11:
        /*0028*/ 	.byte	0x04, 0x17
        /*002a*/ 	.short	(.L_13 - .L_12)
.L_12:
        /*002c*/ 	.word	0x00000000
        /*0030*/ 	.short	0x0002
        /*0032*/ 	.short	0x0010
        /*0034*/ 	.byte	0x00, 0xf4, 0x21, 0x00


	//----- nvinfo : EIATTR_KPARAM_INFO
	.align		4
.L_13:
        /*0038*/ 	.byte	0x04, 0x17
        /*003a*/ 	.short	(.L_15 - .L_14)
.L_14:
        /*003c*/ 	.word	0x00000000
        /*0040*/ 	.short	0x0001
        /*0042*/ 	.short	0x0008
        /*0044*/ 	.byte	0x00, 0xf4, 0x21, 0x00


	//----- nvinfo : EIATTR_KPARAM_INFO
	.align		4
.L_15:
        /*0048*/ 	.byte	0x04, 0x17
        /*004a*/ 	.short	(.L_17 - .L_16)
.L_16:
        /*004c*/ 	.word	0x00000000
        /*0050*/ 	.short	0x0000
        /*0052*/ 	.short	0x0000
        /*0054*/ 	.byte	0x00, 0xf4, 0x21, 0x00


	//----- nvinfo : EIATTR_SPARSE_MMA_MASK
	.align		4
.L_17:
        /*0058*/ 	.byte	0x03, 0x50
        /*005a*/ 	.short	0x0000


	//----- nvinfo : EIATTR_MAXREG_COUNT
	.align		4
        /*005c*/ 	.byte	0x03, 0x1b
        /*005e*/ 	.short	0x00ff


	//----- nvinfo : EIATTR_NUM_BARRIERS
	.align		4
        /*0060*/ 	.byte	0x02, 0x4c
        /*0062*/ 	.byte	0x01
	.zero		1


	//----- nvinfo : EIATTR_ANNOTATIONS
	.align		4
        /*0064*/ 	.byte	0x04, 0x55
        /*0066*/ 	.short	(.L_19 - .L_18)


	//   ....[0]....
.L_18:
        /*0068*/ 	.word	0x00000001
        /*006c*/ 	.byte	0x20, 0x0c, 0x00, 0x00, 0x01, 0x00, 0x00, 0x00, 0xe0, 0x14, 0x00, 0x00, 0x01, 0x00, 0x00, 0x00
        /* <DEDUP_REMOVED lines=107> */
        /*072c*/ 	.byte	0x90, 0x4e, 0x00, 0x00


	//----- nvinfo : EIATTR_MERCURY_ISA_VERSION
	.align		4
.L_19:
        /*0730*/ 	.byte	0x03, 0x5f
        /*0732*/ 	.short	0x0101


	//----- nvinfo : EIATTR_EXIT_INSTR_OFFSETS
	.align		4
        /*0734*/ 	.byte	0x04, 0x1c
        /*0736*/ 	.short	(.L_21 - .L_20)


	//   ....[0]....
.L_20:
        /*0738*/ 	.word	0x00005b70


	//----- nvinfo : EIATTR_REQNTID
	.align		4
.L_21:
        /*073c*/ 	.byte	0x04, 0x10
        /*073e*/ 	.short	(.L_23 - .L_22)
.L_22:
        /*0740*/ 	.word	0x00000100
        /*0744*/ 	.word	0x00000001
        /*0748*/ 	.word	0x00000001


	//----- nvinfo : EIATTR_CBANK_PARAM_SIZE
	.align		4
.L_23:
        /*074c*/ 	.byte	0x03, 0x19
        /*074e*/ 	.short	0x0028


	//----- nvinfo : EIATTR_PARAM_CBANK
	.align		4
        /*0750*/ 	.byte	0x04, 0x0a
        /*0752*/ 	.short	(.L_25 - .L_24)
	.align		4
.L_24:
        /*0754*/ 	.word	index@(.nv.constant0.gluon_mma)
        /*0758*/ 	.short	0x0210
        /*075a*/ 	.short	0x0028


	//----- nvinfo : EIATTR_SW_WAR
	.align		4
.L_25:
        /*075c*/ 	.byte	0x04, 0x36
        /*075e*/ 	.short	(.L_27 - .L_26)
.L_26:
        /*0760*/ 	.word	0x00000008
.L_27:


//--------------------- .nv.callgraph             --------------------------
	.section	.nv.callgraph,"",@"SHT_CUDA_CALLGRAPH"
	.align	4
	.sectionentsize	8
	.align		4
        /*0000*/ 	.word	0x00000000
	.align		4
        /*0004*/ 	.word	0xffffffff
	.align		4
        /*0008*/ 	.word	0x00000000
	.align		4
        /*000c*/ 	.word	0xfffffffe
	.align		4
        /*0010*/ 	.word	0x00000000
	.align		4
        /*0014*/ 	.word	0xfffffffd
	.align		4
        /*0018*/ 	.word	0x00000000
	.align		4
        /*001c*/ 	.word	0xfffffffc


//--------------------- .text.gluon_mma           --------------------------
	.section	.text.gluon_mma,"ax",@progbits
	.align	128
        .global         gluon_mma
        .type           gluon_mma,@function
        .size           gluon_mma,(.L_x_1 - gluon_mma)
        .other          gluon_mma,@"STO_CUDA_ENTRY STV_DEFAULT"
gluon_mma:
.text.gluon_mma:
[----:B------:R-:W0:Y:S01]  /*0000*/  LDC R1, c[0x0][0x28] ;  /* 0x00000a00ff017b82 */ /* 0x000e220000000800 */
[----:B------:R-:W1:Y:S01]  /*0010*/  S2R R0, SR_TID.X ;  /* 0x0000000000007919 */ /* 0x000e620000002100 */
[----:B------:R-:W-:Y:S01]  /*0020*/  ULDC.64 UR4, c[0x0][0x210] ;  /* 0x0000840000047ab9 */ /* 0x000fe20000000a00 */
[----:B------:R-:W-:Y:S01]  /*0030*/  ULDC.64 UR12, c[0x0][0x208] ;  /* 0x00008200000c7ab9 */ /* 0x000fe20000000a00 */
[----:B------:R-:W-:Y:S01]  /*0040*/  ULDC.64 UR14, c[0x0][0x218] ;  /* 0x00008600000e7ab9 */ /* 0x000fe20000000a00 */
[----:B0-----:R-:W-:Y:S01]  /*0050*/  VIADD R1, R1, 0xfffffdf8 ;  /* 0xfffffdf801017836 */ /* 0x001fe20000000000 */
[----:B-1----:R-:W-:Y:S02]  /*0060*/  SHF.R.U32.HI R252, RZ, 0x5, R0 ;  /* 0x00000005fffc7819 */ /* 0x002fe40000011600 */
[----:B------:R-:W-:Y:S02]  /*0070*/  LOP3.LUT R2, R0, 0xe0, RZ, 0xc0, !PT ;  /* 0x000000e000027812 */ /* 0x000fe400078ec0ff */
[----:B------:R-:W-:-:S02]  /*0080*/  SGXT.U32 R252, R252, 0x3 ;  /* 0x00000003fcfc781a */ /* 0x000fc40000000000 */
[----:B------:R-:W-:Y:S02]  /*0090*/  R2UR UR8, R2 ;  /* 0x00000000020872ca */ /* 0x000fe400000e0000 */
[C---:B------:R-:W-:Y:S02]  /*00a0*/  LOP3.LUT R14, R252.reuse, 0x8, RZ, 0xfc, !PT ;  /* 0x00000008fc0e7812 */ /* 0x040fe400078efcff */
[C---:B------:R-:W-:Y:S02]  /*00b0*/  LOP3.LUT R6, R252.reuse, 0x10, RZ, 0xfc, !PT ;  /* 0x00000010fc067812 */ /* 0x040fe400078efcff */
[----:B------:R-:W-:Y:S01]  /*00c0*/  LOP3.LUT R12, R252, 0x28, RZ, 0xfc, !PT ;  /* 0x00000028fc0c7812 */ /* 0x000fe200078efcff */
[----:B------:R-:W-:Y:S01]  /*00d0*/  IMAD.SHL.U32 R3, R14, 0x10, RZ ;  /* 0x000000100e037824 */ /* 0x000fe200078e00ff */
[----:B------:R-:W-:Y:S01]  /*00e0*/  LOP3.LUT R10, R252, 0x20, RZ, 0xfc, !PT ;  /* 0x00000020fc0a7812 */ /* 0x000fe200078efcff */
[----:B------:R-:W-:Y:S01]  /*00f0*/  IMAD.SHL.U32 R7, R6, 0x10, RZ ;  /* 0x0000001006077824 */ /* 0x000fe200078e00ff */
[----:B------:R-:W-:-:S02]  /*0100*/  LEA R4, P0, R14, UR4, 0x5 ;  /* 0x000000040e047c11 */ /* 0x000fc4000f8028ff */
[----:B------:R-:W-:Y:S01]  /*0110*/  LOP3.LUT R8, R252, 0x18, RZ, 0xfc, !PT ;  /* 0x00000018fc087812 */ /* 0x000fe200078efcff */
[----:B------:R-:W-:Y:S01]  /*0120*/  IMAD.SHL.U32 R11, R10, 0x10, RZ ;  /* 0x000000100a0b7824 */ /* 0x000fe200078e00ff */
[C---:B------:R-:W-:Y:S02]  /*0130*/  SHF.L.U32 R13, R12.reuse, 0x4, RZ ;  /* 0x000000040c0d7819 */ /* 0x040fe400000006ff */
[----:B------:R-:W-:Y:S01]  /*0140*/  LEA R12, P4, R12, UR4, 0x5 ;  /* 0x000000040c0c7c11 */ /* 0x000fe2000f8828ff */
[----:B------:R-:W-:Y:S01]  /*0150*/  IMAD.SHL.U32 R9, R8, 0x10, RZ ;  /* 0x0000001008097824 */ /* 0x000fe200078e00ff */
[----:B------:R-:W-:Y:S02]  /*0160*/  LEA R6, P1, R6, UR4, 0x5 ;  /* 0x0000000406067c11 */ /* 0x000fe4000f8228ff */
[----:B------:R-:W-:Y:S02]  /*0170*/  LOP3.LUT R2, R0, 0xf, RZ, 0xc0, !PT ;  /* 0x0000000f00027812 */ /* 0x000fe400078ec0ff */
[----:B------:R-:W-:-:S02]  /*0180*/  LEA.HI.X R5, R3, UR5, RZ, 0x1, P0 ;  /* 0x0000000503057c11 */ /* 0x000fc400080f0cff */
[----:B------:R-:W-:Y:S02]  /*0190*/  LEA R10, P3, R10, UR4, 0x5 ;  /* 0x000000040a0a7c11 */ /* 0x000fe4000f8628ff */
[----:B------:R-:W-:Y:S01]  /*01a0*/  LEA.HI.X R13, R13, UR5, RZ, 0x1, P4 ;  /* 0x000000050d0d7c11 */ /* 0x000fe2000a0f0cff */
[----:B------:R-:W-:Y:S01]  /*01b0*/  IMAD.WIDE.U32 R4, R2, 0x2, R4 ;  /* 0x0000000202047825 */ /* 0x000fe200078e0004 */
[----:B------:R-:W-:Y:S02]  /*01c0*/  LEA R8, P2, R8, UR4, 0x5 ;  /* 0x0000000408087c11 */ /* 0x000fe4000f8428ff */
[----:B------:R-:W-:Y:S01]  /*01d0*/  LEA.HI.X R7, R7, UR5, RZ, 0x1, P1 ;  /* 0x0000000507077c11 */ /* 0x000fe200088f0cff */
[----:B------:R-:W-:Y:S01]  /*01e0*/  IMAD.WIDE.U32 R12, R2, 0x2, R12 ;  /* 0x00000002020c7825 */ /* 0x000fe200078e000c */
[----:B------:R-:W-:Y:S01]  /*01f0*/  LOP3.LUT R24, R252, 0x30, RZ, 0xfc, !PT ;  /* 0x00000030fc187812 */ /* 0x000fe200078efcff */
[----:B------:R0:W2:Y:S01]  /*0200*/  LDG.E.U16 R16, desc[UR12][R4.64] ;  /* 0x0000000c04107981 */ /* 0x0000a2000c1e1500 */
[----:B------:R-:W-:Y:S01]  /*0210*/  LEA.HI.X R11, R11, UR5, RZ, 0x1, P3 ;  /* 0x000000050b0b7c11 */ /* 0x000fe200098f0cff */
[----:B------:R-:W-:Y:S01]  /*0220*/  IMAD.WIDE.U32 R6, R2, 0x2, R6 ;  /* 0x0000000202067825 */ /* 0x000fe200078e0006 */
[----:B------:R-:W-:Y:S01]  /*0230*/  LEA.HI.X R9, R9, UR5, RZ, 0x1, P2 ;  /* 0x0000000509097c11 */ /* 0x000fe200090f0cff */
[----:B------:R1:W3:Y:S01]  /*0240*/  LDG.E.U16 R20, desc[UR12][R12.64] ;  /* 0x0000000c0c147981 */ /* 0x0002e2000c1e1500 */
[----:B------:R-:W-:Y:S01]  /*0250*/  LOP3.LUT R15, R252, 0x50, RZ, 0xfc, !PT ;  /* 0x00000050fc0f7812 */ /* 0x000fe200078efcff */
[----:B------:R-:W-:Y:S01]  /*0260*/  IMAD.SHL.U32 R3, R24, 0x10, RZ ;  /* 0x0000001018037824 */ /* 0x000fe200078e00ff */
[----:B------:R-:W-:Y:S01]  /*0270*/  LOP3.LUT R23, R252, 0x38, RZ, 0xfc, !PT ;  /* 0x00000038fc177812 */ /* 0x000fe200078efcff */
[----:B------:R-:W-:Y:S01]  /*0280*/  IMAD.WIDE.U32 R10, R2, 0x2, R10 ;  /* 0x00000002020a7825 */ /* 0x000fe200078e000a */
[----:B------:R-:W-:Y:S01]  /*0290*/  LOP3.LUT R21, R252, 0x48, RZ, 0xfc, !PT ;  /* 0x00000048fc157812 */ /* 0x000fe200078efcff */
[----:B------:R4:W5:Y:S01]  /*02a0*/  LDG.E.U16 R17, desc[UR12][R6.64] ;  /* 0x0000000c06117981 */ /* 0x000962000c1e1500 */
[----:B0-----:R-:W-:Y:S01]  /*02b0*/  LEA R4, P0, R24, UR4, 0x5 ;  /* 0x0000000418047c11 */ /* 0x001fe2000f8028ff */
[----:B------:R-:W-:Y:S01]  /*02c0*/  IMAD.WIDE.U32 R8, R2, 0x2, R8 ;  /* 0x0000000202087825 */ /* 0x000fe200078e0008 */
[----:B------:R-:W-:Y:S01]  /*02d0*/  LOP3.LUT R22, R252, 0x40, RZ, 0xfc, !PT ;  /* 0x00000040fc167812 */ /* 0x000fe200078efcff */
[----:B------:R0:W3:Y:S01]  /*02e0*/  LDG.E.U16 R19, desc[UR12][R10.64] ;  /* 0x0000000c0a137981 */ /* 0x0000e2000c1e1500 */
[C---:B-1----:R-:W-:Y:S01]  /*02f0*/  LEA R12, P4, R15.reuse, UR4, 0x5 ;  /* 0x000000040f0c7c11 */ /* 0x042fe2000f8828ff */
[----:B------:R-:W-:Y:S01]  /*0300*/  IMAD.SHL.U32 R13, R15, 0x10, RZ ;  /* 0x000000100f0d7824 */ /* 0x000fe200078e00ff */
[----:B------:R-:W-:Y:S01]  /*0310*/  LEA.HI.X R5, R3, UR5, RZ, 0x1, P0 ;  /* 0x0000000503057c11 */ /* 0x000fe200080f0cff */
[----:B------:R1:W3:Y:S01]  /*0320*/  LDG.E.U16 R18, desc[UR12][R8.64] ;  /* 0x0000000c08127981 */ /* 0x0002e2000c1e1500 */
[C---:B----4-:R-:W-:Y:S01]  /*0330*/  IMAD.SHL.U32 R7, R23.reuse, 0x10, RZ ;  /* 0x0000001017077824 */ /* 0x050fe200078e00ff */
[----:B------:R-:W-:-:S02]  /*0340*/  LEA R6, P1, R23, UR4, 0x5 ;  /* 0x0000000417067c11 */ /* 0x000fc4000f8228ff */
[----:B------:R-:W-:Y:S01]  /*0350*/  LEA.HI.X R13, R13, UR5, RZ, 0x1, P4 ;  /* 0x000000050d0d7c11 */ /* 0x000fe2000a0f0cff */
[C---:B0-----:R-:W-:Y:S01]  /*0360*/  IMAD.SHL.U32 R11, R21.reuse, 0x10, RZ ;  /* 0x00000010150b7824 */ /* 0x041fe200078e00ff */
[----:B------:R-:W-:Y:S01]  /*0370*/  LEA R10, P3, R21, UR4, 0x5 ;  /* 0x00000004150a7c11 */ /* 0x000fe2000f8628ff */
[----:B------:R-:W-:Y:S01]  /*0380*/  IMAD.WIDE.U32 R4, R2, 0x2, R4 ;  /* 0x0000000202047825 */ /* 0x000fe200078e0004 */
[----:B------:R-:W-:Y:S02]  /*0390*/  LEA.HI.X R7, R7, UR5, RZ, 0x1, P1 ;  /* 0x0000000507077c11 */ /* 0x000fe400088f0cff */
[C---:B-1----:R-:W-:Y:S01]  /*03a0*/  LEA R8, P2, R22.reuse, UR4, 0x5 ;  /* 0x0000000416087c11 */ /* 0x042fe2000f8428ff */
[----:B------:R-:W-:Y:S01]  /*03b0*/  IMAD.SHL.U32 R9, R22, 0x10, RZ ;  /* 0x0000001016097824 */ /* 0x000fe200078e00ff */
[----:B------:R-:W-:Y:S01]  /*03c0*/  LEA.HI.X R11, R11, UR5, RZ, 0x1, P3 ;  /* 0x000000050b0b7c11 */ /* 0x000fe200098f0cff */
[----:B------:R-:W-:Y:S01]  /*03d0*/  IMAD.WIDE.U32 R12, R2, 0x2, R12 ;  /* 0x00000002020c7825 */ /* 0x000fe200078e000c */
[----:B------:R-:W-:Y:S01]  /*03e0*/  LOP3.LUT R29, R252, 0x58, RZ, 0xfc, !PT ;  /* 0x00000058fc1d7812 */ /* 0x000fe200078efcff */
[----:B------:R0:W4:Y:S01]  /*03f0*/  LDG.E.U16 R21, desc[UR12][R4.64] ;  /* 0x0000000c04157981 */ /* 0x000122000c1e1500 */
[----:B------:R-:W-:Y:S01]  /*0400*/  LEA.HI.X R9, R9, UR5, RZ, 0x1, P2 ;  /* 0x0000000509097c11 */ /* 0x000fe200090f0cff */
[----:B------:R-:W-:Y:S01]  /*0410*/  IMAD.WIDE.U32 R6, R2, 0x2, R6 ;  /* 0x0000000202067825 */ /* 0x000fe200078e0006 */
[C---:B------:R-:W-:Y:S01]  /*0420*/  LOP3.LUT R15, R252.reuse, 0x78, RZ, 0xfc, !PT ;  /* 0x00000078fc0f7812 */ /* 0x040fe200078efcff */
[----:B------:R1:W4:Y:S01]  /*0430*/  LDG.E.U16 R25, desc[UR12][R12.64] ;  /* 0x0000000c0c197981 */ /* 0x000322000c1e1500 */
[----:B------:R-:W-:Y:S01]  /*0440*/  LOP3.LUT R28, R252, 0x60, RZ, 0xfc, !PT ;  /* 0x00000060fc1c7812 */ /* 0x000fe200078efcff */
[C---:B------:R-:W-:Y:S01]  /*0450*/  IMAD.WIDE.U32 R10, R2.reuse, 0x2, R10 ;  /* 0x00000002020a7825 */ /* 0x040fe200078e000a */
[C---:B------:R-:W-:Y:S01]  /*0460*/  SHF.L.U32 R3, R29.reuse, 0x4, RZ ;  /* 0x000000041d037819 */ /* 0x040fe200000006ff */
[----:B------:R1:W4:Y:S01]  /*0470*/  LDG.E.U16 R22, desc[UR12][R6.64] ;  /* 0x0000000c06167981 */ /* 0x000322000c1e1500 */
[----:B0-----:R-:W-:Y:S01]  /*0480*/  LEA R4, P0, R29, UR4, 0x5 ;  /* 0x000000041d047c11 */ /* 0x001fe2000f8028ff */
[----:B------:R-:W-:Y:S01]  /*0490*/  IMAD.WIDE.U32 R8, R2, 0x2, R8 ;  /* 0x0000000202087825 */ /* 0x000fe200078e0008 */
[C---:B------:R-:W-:Y:S01]  /*04a0*/  LOP3.LUT R26, R252.reuse, 0x70, RZ, 0xfc, !PT ;  /* 0x00000070fc1a7812 */ /* 0x040fe200078efcff */
[----:B------:R0:W4:Y:S01]  /*04b0*/  LDG.E.U16 R24, desc[UR12][R10.64] ;  /* 0x0000000c0a187981 */ /* 0x000122000c1e1500 */
[----:B------:R-:W-:Y:S01]  /*04c0*/  LOP3.LUT R27, R252, 0x68, RZ, 0xfc, !PT ;  /* 0x00000068fc1b7812 */ /* 0x000fe200078efcff */
[C---:B-1----:R-:W-:Y:S01]  /*04d0*/  IMAD.SHL.U32 R13, R15.reuse, 0x10, RZ ;  /* 0x000000100f0d7824 */ /* 0x042fe200078e00ff */
[----:B------:R-:W-:Y:S01]  /*04e0*/  LEA R12, P4, R15, UR4, 0x5 ;  /* 0x000000040f0c7c11 */ /* 0x000fe2000f8828ff */
[----:B------:R1:W4:Y:S01]  /*04f0*/  LDG.E.U16 R23, desc[UR12][R8.64] ;  /* 0x0000000c08177981 */ /* 0x000322000c1e1500 */
[----:B------:R-:W-:Y:S01]  /*0500*/  IMAD.SHL.U32 R7, R28, 0x10, RZ ;  /* 0x000000101c077824 */ /* 0x000fe200078e00ff */
[----:B------:R-:W-:-:S02]  /*0510*/  LEA.HI.X R5, R3, UR5, RZ, 0x1, P0 ;  /* 0x0000000503057c11 */ /* 0x000fc400080f0cff */
[----:B------:R-:W-:Y:S01]  /*0520*/  LEA R6, P1, R28, UR4, 0x5 ;  /* 0x000000041c067c11 */ /* 0x000fe2000f8228ff */
[C---:B0-----:R-:W-:Y:S01]  /*0530*/  IMAD.SHL.U32 R11, R26.reuse, 0x10, RZ ;  /* 0x000000101a0b7824 */ /* 0x041fe200078e00ff */
[----:B------:R-:W-:Y:S01]  /*0540*/  LEA R10, P3, R26, UR4, 0x5 ;  /* 0x000000041a0a7c11 */ /* 0x000fe2000f8628ff */
[----:B------:R-:W-:Y:S01]  /*0550*/  IMAD.WIDE.U32 R4, R2, 0x2, R4 ;  /* 0x0000000202047825 */ /* 0x000fe200078e0004 */
[----:B------:R-:W-:Y:S02]  /*0560*/  LEA.HI.X R13, R13, UR5, RZ, 0x1, P4 ;  /* 0x000000050d0d7c11 */ /* 0x000fe4000a0f0cff */
[C---:B-1----:R-:W-:Y:S01]  /*0570*/  LEA R8, P2, R27.reuse, UR4, 0x5 ;  /* 0x000000041b087c11 */ /* 0x042fe2000f8428ff */
[----:B------:R-:W-:Y:S01]  /*0580*/  IMAD.SHL.U32 R9, R27, 0x10, RZ ;  /* 0x000000101b097824 */ /* 0x000fe200078e00ff */
[----:B------:R-:W-:Y:S02]  /*0590*/  LEA.HI.X R7, R7, UR5, RZ, 0x1, P1 ;  /* 0x0000000507077c11 */ /* 0x000fe400088f0cff */
[----:B------:R-:W-:Y:S01]  /*05a0*/  LOP3.LUT R34, R252, 0x80, RZ, 0xfc, !PT ;  /* 0x00000080fc227812 */ /* 0x000fe200078efcff */
[C---:B------:R-:W-:Y:S01]  /*05b0*/  IMAD.WIDE.U32 R12, R2.reuse, 0x2, R12 ;  /* 0x00000002020c7825 */ /* 0x040fe200078e000c */
[----:B------:R-:W-:Y:S01]  /*05c0*/  LEA.HI.X R11, R11, UR5, RZ, 0x1, P3 ;  /* 0x000000050b0b7c11 */ /* 0x000fe200098f0cff */
[----:B------:R0:W4:Y:S01]  /*05d0*/  LDG.E.U16 R26, desc[UR12][R4.64] ;  /* 0x0000000c041a7981 */ /* 0x000122000c1e1500 */
[----:B------:R-:W-:Y:S01]  /*05e0*/  LEA.HI.X R9, R9, UR5, RZ, 0x1, P2 ;  /* 0x0000000509097c11 */ /* 0x000fe200090f0cff */
[----:B------:R-:W-:Y:S01]  /*05f0*/  IMAD.WIDE.U32 R6, R2, 0x2, R6 ;  /* 0x0000000202067825 */ /* 0x000fe200078e0006 */
[----:B------:R-:W-:Y:S01]  /*0600*/  LOP3.LUT R15, R252, 0xa0, RZ, 0xfc, !PT ;  /* 0x000000a0fc0f7812 */ /* 0x000fe200078efcff */
[----:B------:R1:W4:Y:S02]  /*0610*/  LDG.E.U16 R30, desc[UR12][R12.64] ;  /* 0x0000000c0c1e7981 */ /* 0x000324000c1e1500 */
[----:B------:R-:W-:Y:S01]  /*0620*/  IMAD.SHL.U32 R3, R34, 0x10, RZ ;  /* 0x0000001022037824 */ /* 0x000fe200078e00ff */
[----:B------:R-:W-:Y:S01]  /*0630*/  LOP3.LUT R33, R252, 0x88, RZ, 0xfc, !PT ;  /* 0x00000088fc217812 */ /* 0x000fe200078efcff */
[----:B------:R-:W-:Y:S01]  /*0640*/  IMAD.WIDE.U32 R10, R2, 0x2, R10 ;  /* 0x00000002020a7825 */ /* 0x000fe200078e000a */
[----:B------:R-:W-:Y:S01]  /*0650*/  LOP3.LUT R31, R252, 0x98, RZ, 0xfc, !PT ;  /* 0x00000098fc1f7812 */ /* 0x000fe200078efcff */
[----:B------:R1:W4:Y:S01]  /*0660*/  LDG.E.U16 R27, desc[UR12][R6.64] ;  /* 0x0000000c061b7981 */ /* 0x000322000c1e1500 */
[----:B0-----:R-:W-:Y:S01]  /*0670*/  LEA R4, P0, R34, UR4, 0x5 ;  /* 0x0000000422047c11 */ /* 0x001fe2000f8028ff */
[----:B------:R-:W-:Y:S01]  /*0680*/  IMAD.WIDE.U32 R8, R2, 0x2, R8 ;  /* 0x0000000202087825 */ /* 0x000fe200078e0008 */
[----:B------:R-:W-:Y:S01]  /*0690*/  LOP3.LUT R32, R252, 0x90, RZ, 0xfc, !PT ;  /* 0x00000090fc207812 */ /* 0x000fe200078efcff */
[----:B------:R0:W4:Y:S01]  /*06a0*/  LDG.E.U16 R29, desc[UR12][R10.64] ;  /* 0x0000000c0a1d7981 */ /* 0x000122000c1e1500 */
[----:B------:R-:W-:Y:S01]  /*06b0*/  LEA.HI.X R5, R3, UR5, RZ, 0x1, P0 ;  /* 0x0000000503057c11 */ /* 0x000fe200080f0cff */
[C---:B-1----:R-:W-:Y:S01]  /*06c0*/  IMAD.SHL.U32 R13, R15.reuse, 0x10, RZ ;  /* 0x000000100f0d7824 */ /* 0x042fe200078e00ff */
[----:B------:R-:W-:Y:S01]  /*06d0*/  LEA R12, P4, R15, UR4, 0x5 ;  /* 0x000000040f0c7c11 */ /* 0x000fe2000f8828ff */
[----:B------:R1:W4:Y:S01]  /*06e0*/  LDG.E.U16 R28, desc[UR12][R8.64] ;  /* 0x0000000c081c7981 */ /* 0x000322000c1e1500 */
[----:B------:R-:W-:-:S02]  /*06f0*/  SHF.L.U32 R7, R33, 0x4, RZ ;  /* 0x0000000421077819 */ /* 0x000fc400000006ff */
[----:B------:R-:W-:Y:S01]  /*0700*/  LEA R6, P1, R33, UR4, 0x5 ;  /* 0x0000000421067c11 */ /* 0x000fe2000f8228ff */
[----:B------:R-:W-:Y:S01]  /*0710*/  IMAD.WIDE.U32 R4, R2, 0x2, R4 ;  /* 0x0000000202047825 */ /* 0x000fe200078e0004 */
[----:B0-----:R-:W-:Y:S02]  /*0720*/  LEA R10, P3, R31, UR4, 0x5 ;  /* 0x000000041f0a7c11 */ /* 0x001fe4000f8628ff */
[----:B------:R-:W-:Y:S01]  /*0730*/  LEA.HI.X R7, R7, UR5, RZ, 0x1, P1 ;  /* 0x0000000507077c11 */ /* 0x000fe200088f0cff */
[----:B------:R-:W-:Y:S01]  /*0740*/  IMAD.SHL.U32 R11, R31, 0x10, RZ ;  /* 0x000000101f0b7824 */ /* 0x000fe200078e00ff */
[----:B------:R-:W-:Y:S01]  /*0750*/  LEA.HI.X R13, R13, UR5, RZ, 0x1, P4 ;  /* 0x000000050d0d7c11 */ /* 0x000fe2000a0f0cff */
[----:B-1----:R-:W-:Y:S01]  /*0760*/  IMAD.SHL.U32 R9, R32, 0x10, RZ ;  /* 0x0000001020097824 */ /* 0x002fe200078e00ff */
[----:B------:R-:W-:Y:S02]  /*0770*/  LOP3.LUT R39, R252, 0xa8, RZ, 0xfc, !PT ;  /* 0x000000a8fc277812 */ /* 0x000fe400078efcff */
[----:B------:R-:W-:Y:S01]  /*0780*/  LEA R8, P2, R32, UR4, 0x5 ;  /* 0x0000000420087c11 */ /* 0x000fe2000f8428ff */
[C---:B------:R-:W-:Y:S01]  /*0790*/  IMAD.WIDE.U32 R6, R2.reuse, 0x2, R6 ;  /* 0x0000000202067825 */ /* 0x040fe200078e0006 */
[----:B------:R-:W-:Y:S01]  /*07a0*/  LEA.HI.X R11, R11, UR5, RZ, 0x1, P3 ;  /* 0x000000050b0b7c11 */ /* 0x000fe200098f0cff */
[----:B------:R0:W4:Y:S01]  /*07b0*/  LDG.E.U16 R31, desc[UR12][R4.64] ;  /* 0x0000000c041f7981 */ /* 0x000122000c1e1500 */
[----:B------:R-:W-:Y:S01]  /*07c0*/  LEA.HI.X R9, R9, UR5, RZ, 0x1, P2 ;  /* 0x0000000509097c11 */ /* 0x000fe200090f0cff */
[----:B------:R-:W-:Y:S01]  /*07d0*/  IMAD.WIDE.U32 R12, R2, 0x2, R12 ;  /* 0x00000002020c7825 */ /* 0x000fe200078e000c */
[C---:B------:R-:W-:Y:S01]  /*07e0*/  LOP3.LUT R38, R252.reuse, 0xb0, RZ, 0xfc, !PT ;  /* 0x000000b0fc267812 */ /* 0x040fe200078efcff */
[----:B------:R1:W4:Y:S01]  /*07f0*/  LDG.E.U16 R32, desc[UR12][R6.64] ;  /* 0x0000000c06207981 */ /* 0x000322000c1e1500 */
[C---:B------:R-:W-:Y:S01]  /*0800*/  LOP3.LUT R15, R252.reuse, 0xc8, RZ, 0xfc, !PT ;  /* 0x000000c8fc0f7812 */ /* 0x040fe200078efcff */
[----:B------:R-:W-:Y:S01]  /*0810*/  IMAD.SHL.U32 R3, R39, 0x10, RZ ;  /* 0x0000001027037824 */ /* 0x000fe200078e00ff */
[----:B------:R-:W-:-:S02]  /*0820*/  LOP3.LUT R36, R252, 0xc0, RZ, 0xfc, !PT ;  /* 0x000000c0fc247812 */ /* 0x000fc400078efcff */
[----:B0-----:R-:W-:Y:S01]  /*0830*/  LEA R4, P0, R39, UR4, 0x5 ;  /* 0x0000000427047c11 */ /* 0x001fe2000f8028ff */
[C---:B------:R-:W-:Y:S01]  /*0840*/  IMAD.WIDE.U32 R10, R2.reuse, 0x2, R10 ;  /* 0x00000002020a7825 */ /* 0x040fe200078e000a */
[----:B------:R0:W4:Y:S02]  /*0850*/  LDG.E.U16 R35, desc[UR12][R12.64] ;  /* 0x0000000c0c237981 */ /* 0x000124000c1e1500 */
[----:B------:R-:W-:Y:S01]  /*0860*/  LEA.HI.X R5, R3, UR5, RZ, 0x1, P0 ;  /* 0x0000000503057c11 */ /* 0x000fe200080f0cff */
[----:B------:R-:W-:Y:S01]  /*0870*/  IMAD.WIDE.U32 R8, R2, 0x2, R8 ;  /* 0x0000000202087825 */ /* 0x000fe200078e0008 */
[----:B------:R-:W-:Y:S01]  /*0880*/  LOP3.LUT R37, R252, 0xb8, RZ, 0xfc, !PT ;  /* 0x000000b8fc257812 */ /* 0x000fe200078efcff */
[----:B------:R0:W4:Y:S01]  /*0890*/  LDG.E.U16 R34, desc[UR12][R10.64] ;  /* 0x0000000c0a227981 */ /* 0x000122000c1e1500 */
[C---:B-1----:R-:W-:Y:S01]  /*08a0*/  LEA R6, P1, R38.reuse, UR4, 0x5 ;  /* 0x0000000426067c11 */ /* 0x042fe2000f8228ff */
[----:B------:R-:W-:Y:S02]  /*08b0*/  IMAD.SHL.U32 R7, R38, 0x10, RZ ;  /* 0x0000001026077824 */ /* 0x000fe400078e00ff */
[C---:B0-----:R-:W-:Y:S01]  /*08c0*/  IMAD.SHL.U32 R13, R15.reuse, 0x10, RZ ;  /* 0x000000100f0d7824 */ /* 0x041fe200078e00ff */
[----:B------:R-:W-:Y:S01]  /*08d0*/  LEA R12, P3, R15, UR4, 0x5 ;  /* 0x000000040f0c7c11 */ /* 0x000fe2000f8628ff */
[----:B------:R-:W-:Y:S01]  /*08e0*/  IMAD.SHL.U32 R3, R36, 0x10, RZ ;  /* 0x0000001024037824 */ /* 0x000fe200078e00ff */
[----:B------:R0:W4:Y:S01]  /*08f0*/  LDG.E.U16 R33, desc[UR12][R8.64] ;  /* 0x0000000c08217981 */ /* 0x000122000c1e1500 */
[----:B------:R-:W-:Y:S01]  /*0900*/  IMAD.WIDE.U32 R4, R2, 0x2, R4 ;  /* 0x0000000202047825 */ /* 0x000fe200078e0004 */
[----:B------:R-:W-:-:S02]  /*0910*/  LEA R10, P2, R36, UR4, 0x5 ;  /* 0x00000004240a7c11 */ /* 0x000fc4000f8428ff */
[----:B------:R-:W-:Y:S02]  /*0920*/  LOP3.LUT R41, R252, 0xd0, RZ, 0xfc, !PT ;  /* 0x000000d0fc297812 */ /* 0x000fe400078efcff */
[----:B------:R-:W-:Y:S01]  /*0930*/  LEA.HI.X R7, R7, UR5, RZ, 0x1, P1 ;  /* 0x0000000507077c11 */ /* 0x000fe200088f0cff */
[----:B------:R1:W4:Y:S01]  /*0940*/  LDG.E.U16 R36, desc[UR12][R4.64] ;  /* 0x0000000c04247981 */ /* 0x000322000c1e1500 */
[----:B------:R-:W-:Y:S02]  /*0950*/  LEA.HI.X R13, R13, UR5, RZ, 0x1, P3 ;  /* 0x000000050d0d7c11 */ /* 0x000fe400098f0cff */
[C---:B0-----:R-:W-:Y:S02]  /*0960*/  SHF.L.U32 R9, R37.reuse, 0x4, RZ ;  /* 0x0000000425097819 */ /* 0x041fe400000006ff */
[----:B------:R-:W-:Y:S02]  /*0970*/  LEA R8, P0, R37, UR4, 0x5 ;  /* 0x0000000425087c11 */ /* 0x000fe4000f8028ff */
[----:B------:R-:W-:Y:S01]  /*0980*/  LEA.HI.X R11, R3, UR5, RZ, 0x1, P2 ;  /* 0x00000005030b7c11 */ /* 0x000fe200090f0cff */
[----:B------:R-:W-:Y:S01]  /*0990*/  IMAD.SHL.U32 R3, R41, 0x10, RZ ;  /* 0x0000001029037824 */ /* 0x000fe200078e00ff */
[----:B------:R-:W-:Y:S01]  /*09a0*/  LEA.HI.X R9, R9, UR5, RZ, 0x1, P0 ;  /* 0x0000000509097c11 */ /* 0x000fe200080f0cff */
[----:B------:R-:W-:Y:S01]  /*09b0*/  IMAD.WIDE.U32 R6, R2, 0x2, R6 ;  /* 0x0000000202067825 */ /* 0x000fe200078e0006 */
[----:B------:R-:W-:-:S02]  /*09c0*/  LOP3.LUT R15, R252, 0xd8, RZ, 0xfc, !PT ;  /* 0x000000d8fc0f7812 */ /* 0x000fc400078efcff */
[----:B-1----:R-:W-:Y:S01]  /*09d0*/  LEA R4, P0, R41, UR4, 0x5 ;  /* 0x0000000429047c11 */ /* 0x002fe2000f8028ff */
[C---:B------:R-:W-:Y:S01]  /*09e0*/  IMAD.WIDE.U32 R12, R2.reuse, 0x2, R12 ;  /* 0x00000002020c7825 */ /* 0x040fe200078e000c */
[----:B------:R0:W4:Y:S02]  /*09f0*/  LDG.E.U16 R37, desc[UR12][R6.64] ;  /* 0x0000000c06257981 */ /* 0x000124000c1e1500 */
[----:B------:R-:W-:Y:S01]  /*0a00*/  LEA.HI.X R5, R3, UR5, RZ, 0x1, P0 ;  /* 0x0000000503057c11 */ /* 0x000fe200080f0cff */
[C---:B------:R-:W-:Y:S01]  /*0a10*/  IMAD.WIDE.U32 R8, R2.reuse, 0x2, R8 ;  /* 0x0000000202087825 */ /* 0x040fe200078e0008 */
[----:B------:R1:W4:Y:S03]  /*0a20*/  LDG.E.U16 R40, desc[UR12][R12.64] ;  /* 0x0000000c0c287981 */ /* 0x000326000c1e1500 */
[C---:B------:R-:W-:Y:S01]  /*0a30*/  IMAD.SHL.U32 R3, R15.reuse, 0x10, RZ ;  /* 0x000000100f037824 */ /* 0x040fe200078e00ff */
[----:B------:R1:W4:Y:S01]  /*0a40*/  LDG.E.U16 R38, desc[UR12][R8.64] ;  /* 0x0000000c08267981 */ /* 0x000322000c1e1500 */
[----:B------:R-:W-:Y:S01]  /*0a50*/  IMAD.WIDE.U32 R10, R2, 0x2, R10 ;  /* 0x00000002020a7825 */ /* 0x000fe200078e000a */
[----:B0-----:R-:W-:-:S02]  /*0a60*/  LEA R6, P0, R15, UR4, 0x5 ;  /* 0x000000040f067c11 */ /* 0x001fc4000f8028ff */
[C---:B-1----:R-:W-:Y:S02]  /*0a70*/  LOP3.LUT R12, R252.reuse, 0xf0, RZ, 0xfc, !PT ;  /* 0x000000f0fc0c7812 */ /* 0x042fe400078efcff */
[----:B------:R0:W4:Y:S01]  /*0a80*/  LDG.E.U16 R39, desc[UR12][R10.64] ;  /* 0x0000000c0a277981 */ /* 0x000122000c1e1500 */
[----:B------:R-:W-:Y:S02]  /*0a90*/  LEA.HI.X R7, R3, UR5, RZ, 0x1, P0 ;  /* 0x0000000503077c11 */ /* 0x000fe400080f0cff */
[----:B------:R-:W-:Y:S01]  /*0aa0*/  LOP3.LUT R8, R252, 0xe0, RZ, 0xfc, !PT ;  /* 0x000000e0fc087812 */ /* 0x000fe200078efcff */
[C---:B------:R-:W-:Y:S01]  /*0ab0*/  IMAD.SHL.U32 R3, R12.reuse, 0x10, RZ ;  /* 0x000000100c037824 */ /* 0x040fe200078e00ff */
[----:B------:R-:W-:Y:S01]  /*0ac0*/  LEA R12, P0, R12, UR4, 0x5 ;  /* 0x000000040c0c7c11 */ /* 0x000fe2000f8028ff */
[----:B------:R-:W-:Y:S01]  /*0ad0*/  IMAD.WIDE.U32 R4, R2, 0x2, R4 ;  /* 0x0000000202047825 */ /* 0x000fe200078e0004 */
[----:B0-----:R-:W-:-:S03]  /*0ae0*/  LOP3.LUT R10, R252, 0xe8, RZ, 0xfc, !PT ;  /* 0x000000e8fc0a7812 */ /* 0x001fc600078efcff */
[----:B------:R-:W-:Y:S01]  /*0af0*/  IMAD.SHL.U32 R9, R8, 0x10, RZ ;  /* 0x0000001008097824 */ /* 0x000fe200078e00ff */
[----:B------:R-:W-:Y:S01]  /*0b00*/  LEA.HI.X R13, R3, UR5, RZ, 0x1, P0 ;  /* 0x00000005030d7c11 */ /* 0x000fe200080f0cff */
[----:B------:R0:W4:Y:S01]  /*0b10*/  LDG.E.U16 R41, desc[UR12][R4.64] ;  /* 0x0000000c04297981 */ /* 0x000122000c1e1500 */
[----:B------:R-:W-:Y:S02]  /*0b20*/  LOP3.LUT R252, R252, 0xf8, RZ, 0xfc, !PT ;  /* 0x000000f8fcfc7812 */ /* 0x000fe400078efcff */
[----:B------:R-:W-:Y:S02]  /*0b30*/  LEA R8, P1, R8, UR4, 0x5 ;  /* 0x0000000408087c11 */ /* 0x000fe4000f8228ff */
[C---:B------:R-:W-:Y:S02]  /*0b40*/  SHF.L.U32 R11, R10.reuse, 0x4, RZ ;  /* 0x000000040a0b7819 */ /* 0x040fe400000006ff */
[----:B------:R-:W-:Y:S01]  /*0b50*/  LEA R10, P2, R10, UR4, 0x5 ;  /* 0x000000040a0a7c11 */ /* 0x000fe2000f8428ff */
[----:B------:R-:W-:Y:S01]  /*0b60*/  IMAD.SHL.U32 R3, R252, 0x10, RZ ;  /* 0x00000010fc037824 */ /* 0x000fe200078e00ff */
[----:B------:R-:W-:Y:S01]  /*0b70*/  LEA.HI.X R9, R9, UR5, RZ, 0x1, P1 ;  /* 0x0000000509097c11 */ /* 0x000fe200088f0cff */
[----:B0-----:R-:W-:Y:S01]  /*0b80*/  IMAD.WIDE.U32 R4, R2, 0x2, R12 ;  /* 0x0000000202047825 */ /* 0x001fe200078e000c */
[----:B------:R-:W-:Y:S01]  /*0b90*/  LEA.HI.X R11, R11, UR5, RZ, 0x1, P2 ;  /* 0x000000050b0b7c11 */ /* 0x000fe200090f0cff */
[----:B------:R-:W-:-:S02]  /*0ba0*/  UIADD3 UR6, UP0, UR8, UR4, URZ ;  /* 0x0000000408067290 */ /* 0x000fc4000ff1e03f */
[----:B------:R-:W-:Y:S01]  /*0bb0*/  LEA R12, P0, R252, UR4, 0x5 ;  /* 0x00000004fc0c7c11 */ /* 0x000fe2000f8028ff */
[----:B------:R-:W-:Y:S01]  /*0bc0*/  USHF.L.U32 UR10, UR8, 0x3, URZ ;  /* 0x00000003080a7899 */ /* 0x000fe2000800063f */
[C---:B------:R-:W-:Y:S01]  /*0bd0*/  IMAD.WIDE.U32 R8, R2.reuse, 0x2, R8 ;  /* 0x0000000202087825 */ /* 0x040fe200078e0008 */
[----:B------:R-:W-:Y:S01]  /*0be0*/  ULEA UR4, UP1, UR8, UR14, 0x4 ;  /* 0x0000000e08047291 */ /* 0x000fe2000f82203f */
[----:B------:R-:W-:Y:S01]  /*0bf0*/  LEA.HI.X R13, R3, UR5, RZ, 0x1, P0 ;  /* 0x00000005030d7c11 */ /* 0x000fe200080f0cff */
[----:B------:R-:W-:Y:S01]  /*0c00*/  UIADD3.X UR7, URZ, UR5, URZ, UP0, !UPT ;  /* 0x000000053f077290 */ /* 0x000fe200087fe43f */
[C---:B------:R-:W-:Y:S01]  /*0c10*/  IMAD.WIDE.U32 R10, R2.reuse, 0x2, R10 ;  /* 0x00000002020a7825 */ /* 0x040fe200078e000a */
[----:B------:R0:W-:Y:S01]  /*0c20*/  STL [R1+0x200], R252 ;  /* 0x000200fc01007387 */ /* 0x0001e20000100800 */
[----:B------:R-:W-:Y:S02]  /*0c30*/  ULEA.HI.X UR5, UR10, UR15, URZ, 0x1, UP1 ;  /* 0x0000000f0a057291 */ /* 0x000fe400088f0c3f */
[----:B------:R-:W-:Y:S01]  /*0c40*/  IMAD.WIDE.U32 R6, R2, 0x2, R6 ;  /* 0x0000000202067825 */ /* 0x000fe200078e0006 */
[----:B------:R1:W4:Y:S01]  /*0c50*/  LDG.E.U16 R43, desc[UR12][R8.64] ;  /* 0x0000000c082b7981 */ /* 0x000322000c1e1500 */
[----:B------:R-:W-:-:S03]  /*0c60*/  LOP3.LUT R57, R0, 0x1f, RZ, 0xc0, !PT ;  /* 0x0000001f00397812 */ /* 0x000fc600078ec0ff */
[----:B------:R1:W4:Y:S01]  /*0c70*/  LDG.E.U16 R44, desc[UR12][R10.64] ;  /* 0x0000000c0a2c7981 */ /* 0x000322000c1e1500 */
[C---:B0-----:R-:W-:Y:S02]  /*0c80*/  SHF.L.U32 R252, R14.reuse, 0x8, RZ ;  /* 0x000000080efc7819 */ /* 0x041fe400000006ff */
[----:B------:R-:W-:Y:S01]  /*0c90*/  LEA R14, P0, R14, UR14, 0x9 ;  /* 0x0000000e0e0e7c11 */ /* 0x000fe2000f8048ff */
[----:B------:R0:W4:Y:S01]  /*0ca0*/  LDG.E.U16 R42, desc[UR12][R6.64] ;  /* 0x0000000c062a7981 */ /* 0x000122000c1e1500 */
[----:B-1----:R-:W-:Y:S02]  /*0cb0*/  IMAD.U32 R8, RZ, RZ, UR6 ;  /* 0x00000006ff087e24 */ /* 0x002fe4000f8e00ff */
[----:B------:R-:W-:Y:S01]  /*0cc0*/  IMAD.U32 R9, RZ, RZ, UR7 ;  /* 0x00000007ff097e24 */ /* 0x000fe2000f8e00ff */
[----:B------:R-:W-:Y:S01]  /*0cd0*/  LEA.HI.X R15, R252, UR15, RZ, 0x1, P0 ;  /* 0x0000000ffc0f7c11 */ /* 0x000fe200080f0cff */
[----:B------:R-:W-:Y:S01]  /*0ce0*/  IMAD.U32 R10, RZ, RZ, UR4 ;  /* 0x00000004ff0a7e24 */ /* 0x000fe2000f8e00ff */
[----:B------:R1:W4:Y:S01]  /*0cf0*/  LDG.E.U16 R45, desc[UR12][R4.64] ;  /* 0x0000000c042d7981 */ /* 0x000322000c1e1500 */
[----:B------:R-:W-:-:S02]  /*0d00*/  IMAD.U32 R11, RZ, RZ, UR5 ;  /* 0x00000005ff0b7e24 */ /* 0x000fc4000f8e00ff */
[----:B0-----:R-:W-:-:S04]  /*0d10*/  IMAD.WIDE.U32 R6, R2, 0x2, R12 ;  /* 0x0000000202067825 */ /* 0x001fc800078e000c */
[----:B-1----:R-:W-:Y:S02]  /*0d20*/  IMAD.WIDE.U32 R4, R2, 0x2, R8 ;  /* 0x0000000202047825 */ /* 0x002fe400078e0008 */
[----:B------:R-:W4:Y:S02]  /*0d30*/  LDG.E.U16 R6, desc[UR12][R6.64] ;  /* 0x0000000c06067981 */ /* 0x000f24000c1e1500 */
[C---:B------:R-:W-:Y:S02]  /*0d40*/  IMAD.WIDE.U32 R8, R57.reuse, 0x2, R10 ;  /* 0x0000000239087825 */ /* 0x040fe400078e000a */
[----:B------:R-:W4:Y:S02]  /*0d50*/  LDG.E.U16 R4, desc[UR12][R4.64] ;  /* 0x0000000c04047981 */ /* 0x000f24000c1e1500 */
[----:B------:R-:W-:Y:S02]  /*0d60*/  IMAD.WIDE.U32 R10, R57, 0x2, R14 ;  /* 0x00000002390a7825 */ /* 0x000fe400078e000e */
[----:B------:R-:W4:Y:S04]  /*0d70*/  LDG.E.U16 R3, desc[UR12][R8.64] ;  /* 0x0000000c08037981 */ /* 0x000f28000c1e1500 */
        /* <DEDUP_REMOVED lines=10> */
[----:B------:R0:W4:Y:S04]  /*0e20*/  LDG.E.U16 R46, desc[UR12][R8.64+0x1c0] ;  /* 0x0001c00c082e7981 */ /* 0x000128000c1e1500 */
[----:B------:R-:W4:Y:S04]  /*0e30*/  LDG.E.U16 R48, desc[UR12][R10.64+0x40] ;  /* 0x0000400c0a307981 */ /* 0x000f28000c1e1500 */
[----:B------:R-:W4:Y:S04]  /*0e40*/  LDG.E.U16 R50, desc[UR12][R10.64+0xc0] ;  /* 0x0000c00c0a327981 */ /* 0x000f28000c1e1500 */
[----:B------:R-:W4:Y:S04]  /*0e50*/  LDG.E.U16 R52, desc[UR12][R10.64+0x140] ;  /* 0x0001400c0a347981 */ /* 0x000f28000c1e1500 */
[----:B------:R-:W4:Y:S01]  /*0e60*/  LDG.E.U16 R54, desc[UR12][R10.64+0x1c0] ;  /* 0x0001c00c0a367981 */ /* 0x000f22000c1e1500 */
[----:B------:R-:W1:Y:S01]  /*0e70*/  S2UR UR9, SR_CgaCtaId ;  /* 0x00000000000979c3 */ /* 0x000e620000008800 */
[----:B------:R-:W-:-:S02]  /*0e80*/  LOP3.LUT R55, R0, 0x60, RZ, 0xc0, !PT ;  /* 0x0000006000377812 */ /* 0x000fc400078ec0ff */
[----:B------:R-:W-:-:S03]  /*0e90*/  SHF.R.S32.HI R56, RZ, 0x7, R0 ;  /* 0x00000007ff387819 */ /* 0x000fc60000011400 */
[----:B------:R-:W-:Y:S01]  /*0ea0*/  IMAD R55, R2, 0x2, R55 ;  /* 0x0000000202377824 */ /* 0x000fe200078e0237 */
[----:B------:R-:W-:Y:S01]  /*0eb0*/  SGXT R2, R56, 0x1 ;  /* 0x000000013802781a */ /* 0x000fe20000000200 */
[----:B------:R-:W-:-:S03]  /*0ec0*/  UMOV UR4, 0x400 ;  /* 0x0000040000047882 */ /* 0x000fc60000000000 */
[----:B------:R-:W-:Y:S02]  /*0ed0*/  LOP3.LUT R55, R55, 0x90, R2, 0x78, !PT ;  /* 0x0000009037377812 */ /* 0x000fe400078e7802 */
[----:B------:R-:W-:Y:S01]  /*0ee0*/  SHF.R.U32.HI R2, RZ, 0x5, R0 ;  /* 0x00000005ff027819 */ /* 0x000fe20000011600 */
[----:B------:R-:W-:Y:S02]  /*0ef0*/  USHF.R.U32.HI UR5, URZ, 0x1, UR8 ;  /* 0x000000013f057899 */ /* 0x000fe40008011608 */
[----:B-1----:R-:W-:Y:S01]  /*0f00*/  ULEA UR9, UR9, UR4, 0x18 ;  /* 0x0000000409097291 */ /* 0x002fe2000f8ec03f */
[----:B------:R-:W-:Y:S01]  /*0f10*/  R2UR UR4, R2 ;  /* 0x00000000020472ca */ /* 0x000fe200000e0000 */
[----:B------:R-:W-:-:S04]  /*0f20*/  IMAD.U32 R2, RZ, RZ, UR8 ;  /* 0x00000008ff027e24 */ /* 0x000fc8000f8e00ff */
[----:B------:R-:W-:-:S04]  /*0f30*/  IMAD R2, R2, 0x2, R57 ;  /* 0x0000000202027824 */ /* 0x000fc800078e0239 */
[----:B------:R-:W-:-:S05]  /*0f40*/  IMAD.SHL.U32 R2, R2, 0x2, RZ ;  /* 0x0000000202027824 */ /* 0x000fca00078e00ff */
[----:B------:R-:W-:Y:S01]  /*0f50*/  LOP3.LUT R2, R2, UR5, RZ, 0x3c, !PT ;  /* 0x0000000502027c12 */ /* 0x000fe2000f8e3cff */
[----:B--2---:R-:W-:Y:S03]  /*0f60*/  STS.U16 [R55+UR9+0x100], R16 ;  /* 0x0001001037007988 */ /* 0x004fe60008000409 */
[----:B0-----:R-:W-:Y:S01]  /*0f70*/  LOP3.LUT R9, R2, 0x40, RZ, 0x3c, !PT ;  /* 0x0000004002097812 */ /* 0x001fe200078e3cff */
[----:B-----5:R-:W-:Y:S04]  /*0f80*/  STS.U16 [R55+UR9+0x200], R17 ;  /* 0x0002001137007988 */ /* 0x020fe80008000409 */
[----:B---3--:R-:W-:Y:S04]  /*0f90*/  STS.U16 [R55+UR9+0x300], R18 ;  /* 0x0003001237007988 */ /* 0x008fe80008000409 */
[----:B------:R-:W-:Y:S04]  /*0fa0*/  STS.U16 [R55+UR9+0x400], R19 ;  /* 0x0004001337007988 */ /* 0x000fe80008000409 */
[----:B------:R-:W-:Y:S04]  /*0fb0*/  STS.U16 [R55+UR9+0x500], R20 ;  /* 0x0005001437007988 */ /* 0x000fe80008000409 */
[----:B----4-:R-:W-:Y:S04]  /*0fc0*/  STS.U16 [R55+UR9+0x600], R21 ;  /* 0x0006001537007988 */ /* 0x010fe80008000409 */
[----:B------:R-:W-:Y:S04]  /*0fd0*/  STS.U16 [R55+UR9+0x700], R22 ;  /* 0x0007001637007988 */ /* 0x000fe80008000409 */
        /* <DEDUP_REMOVED lines=13> */
[----:B------:R-:W-:Y:S01]  /*10b0*/  STS.U16 [R55+UR9+0x1500], R36 ;  /* 0x0015002437007988 */ /* 0x000fe20008000409 */
[----:B------:R-:W-:-:S02]  /*10c0*/  UIADD3 UR5, UR9, 0x2000, URZ ;  /* 0x0000200009057890 */ /* 0x000fc4000fffe03f */
[----:B------:R-:W-:Y:S01]  /*10d0*/  USHF.L.U32 UR4, UR4, 0x5, URZ ;  /* 0x0000000504047899 */ /* 0x000fe2000800063f */
[----:B------:R-:W-:Y:S04]  /*10e0*/  STS.U16 [R55+UR9+0x1600], R37 ;  /* 0x0016002537007988 */ /* 0x000fe80008000409 */
[----:B------:R-:W-:Y:S04]  /*10f0*/  STS.U16 [R55+UR9+0x1900], R40 ;  /* 0x0019002837007988 */ /* 0x000fe80008000409 */
[----:B------:R-:W-:Y:S04]  /*1100*/  STS.U16 [R55+UR9+0x1700], R38 ;  /* 0x0017002637007988 */ /* 0x000fe80008000409 */
[----:B------:R-:W-:Y:S04]  /*1110*/  STS.U16 [R55+UR9+0x1800], R39 ;  /* 0x0018002737007988 */ /* 0x000fe80008000409 */
[----:B------:R-:W-:Y:S01]  /*1120*/  STS.U16 [R55+UR9+0x1a00], R41 ;  /* 0x001a002937007988 */ /* 0x000fe20008000409 */
[----:B------:R-:W-:-:S02]  /*1130*/  USHF.R.U32.HI UR5, URZ, 0x4, UR5 ;  /* 0x000000043f057899 */ /* 0x000fc40008011605 */
[----:B------:R-:W-:Y:S01]  /*1140*/  ULOP3.LUT UR4, UR4, 0x80, URZ, 0xc0, !UPT ;  /* 0x0000008004047892 */ /* 0x000fe2000f8ec03f */
[----:B------:R-:W-:Y:S04]  /*1150*/  STS.U16 [R55+UR9+0x1c00], R43 ;  /* 0x001c002b37007988 */ /* 0x000fe80008000409 */
[----:B------:R-:W-:Y:S04]  /*1160*/  STS.U16 [R55+UR9+0x1d00], R44 ;  /* 0x001d002c37007988 */ /* 0x000fe80008000409 */
[----:B------:R-:W-:Y:S04]  /*1170*/  STS.U16 [R55+UR9+0x1b00], R42 ;  /* 0x001b002a37007988 */ /* 0x000fe80008000409 */
[----:B------:R-:W-:Y:S04]  /*1180*/  STS.U16 [R55+UR9+0x1e00], R45 ;  /* 0x001e002d37007988 */ /* 0x000fe80008000409 */
[----:B------:R-:W-:Y:S04]  /*1190*/  STS.U16 [R55+UR9+0x1f00], R6 ;  /* 0x001f000637007988 */ /* 0x000fe80008000409 */
[----:B------:R-:W-:Y:S04]  /*11a0*/  STS.U16 [R55+UR9], R4 ;  /* 0x0000000437007988 */ /* 0x000fe80008000409 */
        /* <DEDUP_REMOVED lines=9> */
[----:B------:R0:W-:Y:S04]  /*1240*/  STS.U16 [R9+UR9+0x2800], R5 ;  /* 0x0028000509007988 */ /* 0x0001e80008000409 */
[----:B------:R-:W-:Y:S04]  /*1250*/  STS.U16 [R9+UR9+0x3000], R14 ;  /* 0x0030000e09007988 */ /* 0x000fe80008000409 */
[----:B------:R-:W-:Y:S04]  /*1260*/  STS.U16 [R9+UR9+0x3800], R46 ;  /* 0x0038002e09007988 */ /* 0x000fe80008000409 */
[----:B------:R-:W-:Y:S04]  /*1270*/  STS.U16 [R9+UR9+0x2400], R48 ;  /* 0x0024003009007988 */ /* 0x000fe80008000409 */
[----:B------:R-:W-:Y:S04]  /*1280*/  STS.U16 [R9+UR9+0x2c00], R50 ;  /* 0x002c003209007988 */ /* 0x000fe80008000409 */
[----:B------:R-:W-:Y:S04]  /*1290*/  STS.U16 [R9+UR9+0x3400], R52 ;  /* 0x0034003409007988 */ /* 0x000fe80008000409 */
[----:B------:R1:W-:Y:S01]  /*12a0*/  STS.U16 [R9+UR9+0x3c00], R54 ;  /* 0x003c003609007988 */ /* 0x0003e20008000409 */
[----:B------:R-:W-:Y:S01]  /*12b0*/  BAR.SYNC.DEFER_BLOCKING 0x0 ;  /* 0x0000000000007b1d */ /* 0x000fe20000010000 */
[----:B------:R-:W-:-:S02]  /*12c0*/  USGXT.U32 UR5, UR5, 0xe ;  /* 0x0000000e0505789a */ /* 0x000fc40008000000 */
[----:B------:R-:W-:Y:S02]  /*12d0*/  ULEA.HI UR4, UR9, UR4, URZ, 0x1c ;  /* 0x0000000409047291 */ /* 0x000fe4000f8fe03f */
[----:B------:R-:W-:Y:S02]  /*12e0*/  ULOP3.LUT UR6, UR5, 0x800000, URZ, 0xfc, !UPT ;  /* 0x0080000005067892 */ /* 0x000fe4000f8efc3f */
[----:B------:R-:W-:Y:S01]  /*12f0*/  ULOP3.LUT UR4, UR4, 0x3fff, URZ, 0xc0, !UPT ;  /* 0x00003fff04047892 */ /* 0x000fe2000f8ec03f */
[----:B------:R-:W-:Y:S01]  /*1300*/  UMOV UR19, 0x40000040 ;  /* 0x4000004000137882 */ /* 0x000fe20000000000 */
[----:B------:R-:W-:-:S03]  /*1310*/  UMOV UR17, 0xc0000010 ;  /* 0xc000001000117882 */ /* 0x000fc60000000000 */
[----:B------:R-:W-:Y:S02]  /*1320*/  UMOV UR18, UR6 ;  /* 0x0000000600127c82 */ /* 0x000fe40008000000 */
[----:B------:R-:W-:Y:S01]  /*1330*/  UMOV UR16, UR4 ;  /* 0x0000000400107c82 */ /* 0x000fe20008000000 */
[----:B------:R-:W-:-:S06]  /*1340*/  WARPGROUP.ARRIVE ;  /* 0x00000000000079c5 */ /* 0x000fcc0000000000 */
[----:B------:R-:W-:Y:S03]  /*1350*/  HGMMA.64x256x16.F32.BF16 R56, gdesc[UR16].tnspB, RZ, !UPT, gsb0 ;  /* 0x43e00000103879f0 */ /* 0x000fe6000c0018ff */
[----:B------:R-:W0:Y:S01]  /*1360*/  S2R R0, SR_TID.X ;  /* 0x0000000000007919 */ /* 0x000e220000002100 */
[----:B------:R-:W-:Y:S01]  /*1370*/  UMOV UR6, 0xffffff00 ;  /* 0xffffff0000067882 */ /* 0x000fe20000000000 */
[----:B------:R-:W-:Y:S01]  /*1380*/  UMOV UR7, 0x3fffffef ;  /* 0x3fffffef00077882 */ /* 0x000fe20000000000 */
[----:B------:R-:W-:Y:S02]  /*1390*/  UMOV UR5, URZ ;  /* 0x0000003f00057c82 */ /* 0x000fe40008000000 */
[----:B------:R-:W-:-:S03]  /*13a0*/  UIADD3.64 UR4, UR4, -UR6, URZ ;  /* 0x8000000604047297 */ /* 0x000fc6000fffe03f */
[----:B------:R-:W-:Y:S01]  /*13b0*/  UMOV UR6, UR18 ;  /* 0x0000001200067c82 */ /* 0x000fe20008000000 */
[----:B------:R-:W-:Y:S01]  /*13c0*/  UMOV UR7, UR19 ;  /* 0x0000001300077c82 */ /* 0x000fe20008000000 */
[--C-:B0-----:R-:W-:Y:S01]  /*13d0*/  SHF.R.S32.HI R5, RZ, 0x5, R0.reuse ;  /* 0x00000005ff057819 */ /* 0x101fe20000011400 */
[C---:B------:R-:W-:Y:S01]  /*13e0*/  IMAD.SHL.U32 R2, R0.reuse, 0x20, RZ ;  /* 0x0000002000027824 */ /* 0x040fe200078e00ff */
[C---:B------:R-:W-:Y:S02]  /*13f0*/  SHF.L.U32 R4, R0.reuse, 0x9, RZ ;  /* 0x0000000900047819 */ /* 0x040fe400000006ff */
[----:B------:R-:W-:Y:S01]  /*1400*/  SGXT R5, R5, 0x1 ;  /* 0x000000010505781a */ /* 0x000fe20000000200 */
[C---:B------:R-:W-:Y:S01]  /*1410*/  IMAD.SHL.U32 R3, R0.reuse, 0x10, RZ ;  /* 0x0000001000037824 */ /* 0x040fe200078e00ff */
[----:B------:R-:W-:Y:S01]  /*1420*/  SHF.R.S32.HI R8, RZ, 0x2, R0 ;  /* 0x00000002ff087819 */ /* 0x000fe20000011400 */
[----:B------:R-:W-:Y:S01]  /*1430*/  IMAD.SHL.U32 R6, R0, 0x2, RZ ;  /* 0x0000000200067824 */ /* 0x000fe200078e00ff */
[----:B------:R-:W-:-:S02]  /*1440*/  LOP3.LUT R2, R2, 0x60, RZ, 0xc0, !PT ;  /* 0x0000006002027812 */ /* 0x000fc400078ec0ff */
[----:B------:R-:W-:Y:S02]  /*1450*/  LOP3.LUT R4, R4, 0x3000, RZ, 0xc0, !PT ;  /* 0x0000300004047812 */ /* 0x000fe400078ec0ff */
[----:B------:R-:W-:Y:S02]  /*1460*/  LOP3.LUT R7, R5, 0x4010, RZ, 0xc0, !PT ;  /* 0x0000401005077812 */ /* 0x000fe400078ec0ff */
[----:B------:R-:W-:Y:S02]  /*1470*/  SGXT R0, R8, 0x1 ;  /* 0x000000010800781a */ /* 0x000fe40000000200 */
[--C-:B------:R-:W-:Y:S02]  /*1480*/  LOP3.LUT R5, R2, 0xf80, R3.reuse, 0xf8, !PT ;  /* 0x00000f8002057812 */ /* 0x100fe400078ef803 */
[----:B------:R-:W-:Y:S02]  /*1490*/  LOP3.LUT R4, R4, 0x70, R3, 0xf8, !PT ;  /* 0x0000007004047812 */ /* 0x000fe400078ef803 */
[----:B------:R-:W-:-:S02]  /*14a0*/  LOP3.LUT R7, R7, 0x180, R6, 0xf8, !PT ;  /* 0x0000018007077812 */ /* 0x000fc400078ef806 */
[----:B------:R-:W-:Y:S02]  /*14b0*/  LOP3.LUT R2, R5, 0x4010, R0, 0xf8, !PT ;  /* 0x0000401005027812 */ /* 0x000fe400078ef800 */
[----:B------:R-:W-:Y:S01]  /*14c0*/  LOP3.LUT R0, R7, R4, RZ, 0x3c, !PT ;  /* 0x0000000407007212 */ /* 0x000fe200078e3cff */
[----:B------:R-:W-:Y:S02]  /*14d0*/  WARPGROUP.DEPBAR.LE gsb0, 0x0 ;  /* 0x00008000000079c5 */ /* 0x000fe40000010000 */
[----:B------:R-:W-:Y:S04]  /*14e0*/  STL [R1+0xc], R59 ;  /* 0x00000c3b01007387 */ /* 0x000fe80000100800 */
[----:B------:R-:W-:Y:S04]  /*14f0*/  STL [R1+0x14], R61 ;  /* 0x0000143d01007387 */ /* 0x000fe80000100800 */
[----:B------:R-:W-:Y:S04]  /*1500*/  STL [R1+0x1c], R63 ;  /* 0x00001c3f01007387 */ /* 0x000fe80000100800 */
[----:B------:R-:W-:Y:S04]  /*1510*/  STL [R1+0x24], R65 ;  /* 0x0000244101007387 */ /* 0x000fe80000100800 */
[----:B------:R-:W-:Y:S04]  /*1520*/  STL.64 [R1+0x28], R66 ;  /* 0x0000284201007387 */ /* 0x000fe80000100a00 */
[----:B------:R-:W-:Y:S04]  /*1530*/  STL.64 [R1+0x30], R68 ;  /* 0x0000304401007387 */ /* 0x000fe80000100a00 */
[----:B------:R-:W-:Y:S04]  /*1540*/  STL.64 [R1+0x38], R70 ;  /* 0x0000384601007387 */ /* 0x000fe80000100a00 */
[----:B------:R-:W-:Y:S04]  /*1550*/  STL [R1+0x44], R73 ;  /* 0x0000444901007387 */ /* 0x000fe80000100800 */
[----:B------:R-:W-:Y:S04]  /*1560*/  STL [R1+0x4c], R75 ;  /* 0x00004c4b01007387 */ /* 0x000fe80000100800 */
[----:B------:R-:W-:Y:S04]  /*1570*/  STL [R1+0x50], R77 ;  /* 0x0000504d01007387 */ /* 0x000fe80000100800 */
[----:B------:R-:W-:Y:S04]  /*1580*/  STL [R1+0x54], R79 ;  /* 0x0000544f01007387 */ /* 0x000fe80000100800 */
[----:B------:R-:W-:Y:S04]  /*1590*/  STL.64 [R1+0x58], R80 ;  /* 0x0000585001007387 */ /* 0x000fe80000100a00 */
        /* <DEDUP_REMOVED lines=28> */
[----:B------:R-:W-:Y:S01]  /*1760*/  STL.64 [R1+0x140], R138 ;  /* 0x0001408a01007387 */ /* 0x000fe20000100a00 */
[----:B------:R-:W-:-:S03]  /*1770*/  MOV R29, R56 ;  /* 0x00000038001d7202 */ /* 0x000fc60000000f00 */
[----:B------:R-:W-:Y:S01]  /*1780*/  STL.64 [R1+0x148], R140 ;  /* 0x0001488c01007387 */ /* 0x000fe20000100a00 */
[----:B------:R-:W-:-:S03]  /*1790*/  IMAD.MOV.U32 R28, RZ, RZ, R64 ;  /* 0x000000ffff1c7224 */ /* 0x000fc600078e0040 */
[----:B------:R-:W-:Y:S01]  /*17a0*/  STL.64 [R1+0x150], R142 ;  /* 0x0001508e01007387 */ /* 0x000fe20000100a00 */
[----:B------:R-:W-:Y:S02]  /*17b0*/  IMAD.MOV.U32 R27, RZ, RZ, R76 ;  /* 0x000000ffff1b7224 */ /* 0x000fe400078e004c */
[----:B------:R-:W-:Y:S01]  /*17c0*/  IMAD.MOV.U32 R26, RZ, RZ, R62 ;  /* 0x000000ffff1a7224 */ /* 0x000fe200078e003e */
[----:B------:R-:W-:Y:S01]  /*17d0*/  STL.64 [R1+0x158], R144 ;  /* 0x0001589001007387 */ /* 0x000fe20000100a00 */
[----:B------:R-:W-:Y:S02]  /*17e0*/  IMAD.MOV.U32 R25, RZ, RZ, R60 ;  /* 0x000000ffff197224 */ /* 0x000fe400078e003c */
[----:B------:R-:W-:Y:S01]  /*17f0*/  IMAD.MOV.U32 R24, RZ, RZ, R78 ;  /* 0x000000ffff187224 */ /* 0x000fe200078e004e */
[----:B------:R-:W-:Y:S04]  /*1800*/  STL.64 [R1+0x160], R146 ;  /* 0x0001609201007387 */ /* 0x000fe80000100a00 */
[----:B------:R-:W-:Y:S01]  /*1810*/  STL.64 [R1+0x168], R148 ;  /* 0x0001689401007387 */ /* 0x000fe20000100a00 */
[----:B-1----:R-:W-:-:S03]  /*1820*/  MOV R9, R58 ;  /* 0x0000003a00097202 */ /* 0x002fc60000000f00 */
[----:B------:R-:W-:Y:S01]  /*1830*/  STL.64 [R1+0x170], R150 ;  /* 0x0001709601007387 */ /* 0x000fe20000100a00 */
[----:B------:R-:W-:Y:S01]  /*1840*/  IMAD.MOV.U32 R10, RZ, RZ, R72 ;  /* 0x000000ffff0a7224 */ /* 0x000fe200078e0048 */
[----:B------:R-:W-:Y:S02]  /*1850*/  MOV R4, R25 ;  /* 0x0000001900047202 */ /* 0x000fe40000000f00 */
[----:B------:R-:W-:Y:S01]  /*1860*/  STL.64 [R1+0x178], R152 ;  /* 0x0001789801007387 */ /* 0x000fe20000100a00 */
[----:B------:R-:W-:Y:S02]  /*1870*/  IMAD.MOV.U32 R11, RZ, RZ, R74 ;  /* 0x000000ffff0b7224 */ /* 0x000fe400078e004a */
[----:B------:R-:W-:Y:S01]  /*1880*/  IMAD.MOV.U32 R8, RZ, RZ, R29 ;  /* 0x000000ffff087224 */ /* 0x000fe200078e001d */
[----:B------:R0:W-:Y:S01]  /*1890*/  STL.64 [R1+0x180], R154 ;  /* 0x0001809a01007387 */ /* 0x0001e20000100a00 */
[----:B------:R-:W-:Y:S02]  /*18a0*/  IMAD.MOV.U32 R3, RZ, RZ, R28 ;  /* 0x000000ffff037224 */ /* 0x000fe400078e001c */
[----:B------:R-:W-:-:S02]  /*18b0*/  IMAD.MOV.U32 R6, RZ, RZ, R27 ;  /* 0x000000ffff067224 */ /* 0x000fc400078e001b */
[----:B------:R-:W-:Y:S02]  /*18c0*/  IMAD.MOV.U32 R5, RZ, RZ, R26 ;  /* 0x000000ffff057224 */ /* 0x000fe400078e001a */
[----:B------:R-:W-:Y:S02]  /*18d0*/  IMAD.MOV.U32 R7, RZ, RZ, R24 ;  /* 0x000000ffff077224 */ /* 0x000fe400078e0018 */
[----:B0-----:R-:W-:Y:S02]  /*18e0*/  IMAD.MOV.U32 R155, RZ, RZ, R57 ;  /* 0x000000ffff9b7224 */ /* 0x001fe400078e0039 */
[----:B------:R-:W-:-:S06]  /*18f0*/  WARPGROUP.ARRIVE ;  /* 0x00000000000079c5 */ /* 0x000fcc0000000000 */
[----:B------:R-:W-:Y:S01]  /*1900*/  HGMMA.64x256x16.F32.BF16 R24, gdesc[UR4].tnspB, RZ, !UPT, gsb0 ;  /* 0x43e00000041879f0 */ /* 0x000fe2000c0018ff */
[----:B------:R-:W-:Y:S01]  /*1910*/  STL.64 [R1+0x188], R156 ;  /* 0x0001889c01007387 */ /* 0x000fe20000100a00 */
[----:B------:R-:W-:-:S03]  /*1920*/  ULDC.64 UR6, c[0x0][0x220] ;  /* 0x0000880000067ab9 */ /* 0x000fc60000000a00 */
        /* <DEDUP_REMOVED lines=12> */
[----:B------:R0:W-:Y:S04]  /*19f0*/  STL.64 [R1+0x1f0], R182 ;  /* 0x0001f0b601007387 */ /* 0x0001e80000100a00 */
[----:B------:R-:W2:Y:S04]  /*1a00*/  LDL.LU R154, [R1+0xc] ;  /* 0x00000c00019a7983 */ /* 0x000ea80000300800 */
[----:B------:R-:W3:Y:S04]  /*1a10*/  LDL.LU R153, [R1+0x44] ;  /* 0x0000440001997983 */ /* 0x000ee80000300800 */
[----:B------:R-:W4:Y:S04]  /*1a20*/  LDL.LU R152, [R1+0x4c] ;  /* 0x00004c0001987983 */ /* 0x000f280000300800 */
[----:B------:R-:W5:Y:S04]  /*1a30*/  LDL.LU R23, [R1+0x14] ;  /* 0x0000140001177983 */ /* 0x000f680000300800 */
        /* <DEDUP_REMOVED lines=15> */
[----:B0-----:R-:W5:Y:S04]  /*1b30*/  LDL.LU R183, [R1+0x88] ;  /* 0x0000880001b77983 */ /* 0x001f680000300800 */
        /* <DEDUP_REMOVED lines=61> */
[----:B------:R-:W5:Y:S01]  /*1f10*/  LDL.LU R249, [R1+0x1b8] ;  /* 0x0001b80001f97983 */ /* 0x000f620000300800 */
[----:B------:R-:W-:-:S03]  /*1f20*/  WARPGROUP.DEPBAR.LE gsb0, 0x0 ;  /* 0x00008000000079c5 */ /* 0x000fc60000010000 */
[----:B------:R-:W5:Y:S04]  /*1f30*/  LDL.LU R248, [R1+0x1c0] ;  /* 0x0001c00001f87983 */ /* 0x000f680000300800 */
[----:B------:R-:W5:Y:S04]  /*1f40*/  LDL.LU R247, [R1+0x188] ;  /* 0x0001880001f77983 */ /* 0x000f680000300800 */
[----:B------:R-:W5:Y:S04]  /*1f50*/  LDL.LU R246, [R1+0x190] ;  /* 0x0001900001f67983 */ /* 0x000f680000300800 */
[----:B------:R-:W5:Y:S04]  /*1f60*/  LDL.LU R245, [R1+0x1c8] ;  /* 0x0001c80001f57983 */ /* 0x000f680000300800 */
[----:B------:R-:W5:Y:S01]  /*1f70*/  LDL.LU R244, [R1+0x1d0] ;  /* 0x0001d00001f47983 */ /* 0x000f620000300800 */
[----:B------:R-:W-:Y:S06]  /*1f80*/  BAR.SYNC.DEFER_BLOCKING 0x0 ;  /* 0x0000000000007b1d */ /* 0x000fec0000010000 */
        /* <DEDUP_REMOVED lines=24> */
[----:B------:R0:W-:Y:S04]  /*2110*/  STS.128 [R2+UR9+0x1000], R4 ;  /* 0x0010000402007988 */ /* 0x0001e80008000c09 */
[----:B------:R1:W-:Y:S04]  /*2120*/  STS.128 [R2+UR9], R8 ;  /* 0x0000000802007988 */ /* 0x0003e80008000c09 */
[----:B0-----:R-:W2:Y:S04]  /*2130*/  LDL.LU R5, [R1+0x28] ;  /* 0x0000280001057983 */ /* 0x001ea80000300800 */
[----:B------:R-:W2:Y:S04]  /*2140*/  LDL.LU R6, [R1+0x58] ;  /* 0x0000580001067983 */ /* 0x000ea80000300800 */
[----:B------:R-:W2:Y:S04]  /*2150*/  LDL.LU R7, [R1+0x60] ;  /* 0x0000600001077983 */ /* 0x000ea80000300800 */
[----:B-1----:R-:W5:Y:S04]  /*2160*/  LDL.LU R8, [R1+0x30] ;  /* 0x0000300001087983 */ /* 0x002f680000300800 */
[----:B------:R-:W5:Y:S04]  /*2170*/  LDL.LU R9, [R1+0x38] ;  /* 0x0000380001097983 */ /* 0x000f680000300800 */
[----:B------:R-:W5:Y:S04]  /*2180*/  LDL.LU R10, [R1+0x68] ;  /* 0x00006800010a7983 */ /* 0x000f680000300800 */
[----:B------:R-:W5:Y:S01]  /*2190*/  LDL.LU R11, [R1+0x70] ;  /* 0x00007000010b7983 */ /* 0x000f620000300800 */
[----:B------:R-:W-:Y:S01]  /*21a0*/  IMAD.MOV.U32 R4, RZ, RZ, R3 ;  /* 0x000000ffff047224 */ /* 0x000fe200078e0003 */
[----:B------:R-:W-:-:S04]  /*21b0*/  LOP3.LUT R3, R2, 0x10, RZ, 0x3c, !PT ;  /* 0x0000001002037812 */ /* 0x000fc800078e3cff */
[----:B--2---:R0:W-:Y:S02]  /*21c0*/  STS.128 [R2+UR9+0x2000], R4 ;  /* 0x0020000402007988 */ /* 0x0041e40008000c09 */
[----:B0-----:R-:W-:Y:S01]  /*21d0*/  IMAD.MOV.U32 R4, RZ, RZ, R155 ;  /* 0x000000ffff047224 */ /* 0x001fe200078e009b */
[----:B----4-:R-:W-:Y:S01]  /*21e0*/  MOV R7, R152 ;  /* 0x0000009800077202 */ /* 0x010fe20000000f00 */
[----:B------:R-:W-:Y:S02]  /*21f0*/  IMAD.MOV.U32 R5, RZ, RZ, R154 ;  /* 0x000000ffff057224 */ /* 0x000fe400078e009a */
[----:B---3--:R-:W-:Y:S01]  /*2200*/  IMAD.MOV.U32 R6, RZ, RZ, R153 ;  /* 0x000000ffff067224 */ /* 0x008fe200078e0099 */
[----:B-----5:R-:W-:Y:S04]  /*2210*/  STS.128 [R2+UR9+0x3000], R8 ;  /* 0x0030000802007988 */ /* 0x020fe80008000c09 */
[----:B------:R0:W-:Y:S02]  /*2220*/  STS.128 [R3+UR9], R4 ;  /* 0x0000000403007988 */ /* 0x0001e40008000c09 */
[----:B0-----:R-:W-:-:S02]  /*2230*/  IMAD.MOV.U32 R4, RZ, RZ, R23 ;  /* 0x000000ffff047224 */ /* 0x001fc400078e0017 */
[----:B------:R-:W-:Y:S02]  /*2240*/  IMAD.MOV.U32 R5, RZ, RZ, R22 ;  /* 0x000000ffff057224 */ /* 0x000fe400078e0016 */
[----:B------:R-:W-:Y:S02]  /*2250*/  IMAD.MOV.U32 R6, RZ, RZ, R21 ;  /* 0x000000ffff067224 */ /* 0x000fe400078e0015 */
[----:B------:R-:W-:Y:S01]  /*2260*/  IMAD.MOV.U32 R7, RZ, RZ, R20 ;  /* 0x000000ffff077224 */ /* 0x000fe200078e0014 */
[----:B------:R-:W-:Y:S01]  /*2270*/  MOV R9, R18 ;  /* 0x0000001200097202 */ /* 0x000fe20000000f00 */
[----:B------:R-:W-:Y:S02]  /*2280*/  IMAD.MOV.U32 R8, RZ, RZ, R19 ;  /* 0x000000ffff087224 */ /* 0x000fe400078e0013 */
[----:B------:R-:W-:Y:S01]  /*2290*/  IMAD.MOV.U32 R10, RZ, RZ, R17 ;  /* 0x000000ffff0a7224 */ /* 0x000fe200078e0011 */
[----:B------:R0:W-:Y:S01]  /*22a0*/  STS.128 [R3+UR9+0x1000], R4 ;  /* 0x0010000403007988 */ /* 0x0001e20008000c09 */
[----:B------:R-:W-:-:S05]  /*22b0*/  IMAD.MOV.U32 R11, RZ, RZ, R16 ;  /* 0x000000ffff0b7224 */ /* 0x000fca00078e0010 */
[----:B------:R-:W-:Y:S01]  /*22c0*/  STS.128 [R3+UR9+0x2000], R8 ;  /* 0x0020000803007988 */ /* 0x000fe20008000c09 */
[----:B0-----:R-:W-:Y:S01]  /*22d0*/  IMAD.MOV.U32 R4, RZ, RZ, R15 ;  /* 0x000000ffff047224 */ /* 0x001fe200078e000f */
[----:B------:R-:W-:Y:S01]  /*22e0*/  MOV R7, R12 ;  /* 0x0000000c00077202 */ /* 0x000fe20000000f00 */
[----:B------:R-:W-:Y:S02]  /*22f0*/  IMAD.MOV.U32 R5, RZ, RZ, R14 ;  /* 0x000000ffff057224 */ /* 0x000fe400078e000e */
[----:B------:R-:W-:-:S05]  /*2300*/  IMAD.MOV.U32 R6, RZ, RZ, R13 ;  /* 0x000000ffff067224 */ /* 0x000fca00078e000d */
[----:B------:R-:W-:Y:S01]  /*2310*/  STS.128 [R3+UR9+0x3000], R4 ;  /* 0x0030000403007988 */ /* 0x000fe20008000c09 */
[----:B------:R-:W-:Y:S06]  /*2320*/  BAR.SYNC.DEFER_BLOCKING 0x0 ;  /* 0x0000000000007b1d */ /* 0x000fec0000010000 */
[----:B------:R-:W0:Y:S04]  /*2330*/  LDS.128 R20, [R0+UR9+0x200] ;  /* 0x0002000900147984 */ /* 0x000e280008000c00 */
[----:B------:R-:W1:Y:S04]  /*2340*/  LDS.128 R4, [R0+UR9+0x400] ;  /* 0x0004000900047984 */ /* 0x000e680008000c00 */
[----:B------:R-:W2:Y:S04]  /*2350*/  LDS.128 R8, [R0+UR9+0x600] ;  /* 0x0006000900087984 */ /* 0x000ea80008000c00 */
[----:B------:R-:W-:Y:S04]  /*2360*/  LDS.128 R12, [R0+UR9] ;  /* 0x00000009000c7984 */ /* 0x000fe80008000c00 */
[----:B0-----:R-:W-:Y:S04]  /*2370*/  STL.64 [R1+0x40], R20 ;  /* 0x0000401401007387 */ /* 0x001fe80000100a00 */
[----:B------:R-:W-:Y:S04]  /*2380*/  STL.64 [R1+0x48], R22 ;  /* 0x0000481601007387 */ /* 0x000fe80000100a00 */
[----:B-1----:R-:W-:Y:S04]  /*2390*/  STL.64 [R1+0x30], R4 ;  /* 0x0000300401007387 */ /* 0x002fe80000100a00 */
[----:B------:R-:W-:Y:S04]  /*23a0*/  STL.64 [R1+0x38], R6 ;  /* 0x0000380601007387 */ /* 0x000fe80000100a00 */
[----:B------:R-:W0:Y:S04]  /*23b0*/  LDS.128 R20, [R0+UR9+0x800] ;  /* 0x0008000900147984 */ /* 0x000e280008000c00 */
[----:B--2---:R-:W-:Y:S04]  /*23c0*/  STL.64 [R1+0x20], R8 ;  /* 0x0000200801007387 */ /* 0x004fe80000100a00 */
[----:B------:R-:W-:Y:S04]  /*23d0*/  STL.64 [R1+0x28], R10 ;  /* 0x0000280a01007387 */ /* 0x000fe80000100a00 */
[----:B------:R-:W1:Y:S04]  /*23e0*/  LDS.128 R8, [R0+UR9+0xc00] ;  /* 0x000c000900087984 */ /* 0x000e680008000c00 */
[----:B------:R-:W2:Y:S04]  /*23f0*/  LDS.128 R4, [R0+UR9+0xa00] ;  /* 0x000a000900047984 */ /* 0x000ea80008000c00 */
[----:B0-----:R0:W-:Y:S04]  /*2400*/  STL.64 [R1+0x10], R20 ;  /* 0x0000101401007387 */ /* 0x0011e80000100a00 */
[----:B------:R3:W-:Y:S04]  /*2410*/  STL.64 [R1+0x18], R22 ;  /* 0x0000181601007387 */ /* 0x0007e80000100a00 */
[----:B-1----:R-:W-:Y:S04]  /*2420*/  STL [R1+0x1fc], R10 ;  /* 0x0001fc0a01007387 */ /* 0x002fe80000100800 */
[----:B--2---:R-:W-:Y:S04]  /*2430*/  STL.64 [R1], R4 ;  /* 0x0000000401007387 */ /* 0x004fe80000100a00 */
[----:B------:R-:W-:Y:S04]  /*2440*/  STL.64 [R1+0x8], R6 ;  /* 0x0000080601007387 */ /* 0x000fe80000100a00 */
[----:B------:R-:W-:Y:S01]  /*2450*/  LDS.128 R4, [R0+UR9+0xe00] ;  /* 0x000e000900047984 */ /* 0x000fe20008000c00 */
[----:B------:R-:W-:-:S02]  /*2460*/  IMAD.MOV.U32 R16, RZ, RZ, R24 ;  /* 0x000000ffff107224 */ /* 0x000fc400078e0018 */
[----:B------:R-:W-:Y:S02]  /*2470*/  IMAD.MOV.U32 R17, RZ, RZ, R26 ;  /* 0x000000ffff117224 */ /* 0x000fe400078e001a */
[----:B------:R-:W-:Y:S02]  /*2480*/  IMAD.MOV.U32 R18, RZ, RZ, R40 ;  /* 0x000000ffff127224 */ /* 0x000fe400078e0028 */
[----:B------:R-:W-:Y:S01]  /*2490*/  IMAD.MOV.U32 R19, RZ, RZ, R42 ;  /* 0x000000ffff137224 */ /* 0x000fe200078e002a */
[----:B------:R-:W-:Y:S01]  /*24a0*/  BAR.SYNC.DEFER_BLOCKING 0x0 ;  /* 0x0000000000007b1d */ /* 0x000fe20000010000 */
[----:B0-----:R-:W-:Y:S01]  /*24b0*/  IMAD.MOV.U32 R20, RZ, RZ, R28 ;  /* 0x000000ffff147224 */ /* 0x001fe200078e001c */
[----:B------:R-:W-:Y:S01]  /*24c0*/  MOV R21, R30 ;  /* 0x0000001e00157202 */ /* 0x000fe20000000f00 */
[----:B---3--:R-:W-:Y:S01]  /*24d0*/  IMAD.MOV.U32 R22, RZ, RZ, R44 ;  /* 0x000000ffff167224 */ /* 0x008fe200078e002c */
[----:B------:R-:W-:Y:S01]  /*24e0*/  MOV R155, R50 ;  /* 0x00000032009b7202 */ /* 0x000fe20000000f00 */
[----:B------:R-:W-:-:S02]  /*24f0*/  IMAD.MOV.U32 R23, RZ, RZ, R46 ;  /* 0x000000ffff177224 */ /* 0x000fc400078e002e */
[----:B------:R-:W-:Y:S02]  /*2500*/  IMAD.MOV.U32 R152, RZ, RZ, R32 ;  /* 0x000000ffff987224 */ /* 0x000fe400078e0020 */
[----:B------:R-:W-:Y:S02]  /*2510*/  IMAD.MOV.U32 R153, RZ, RZ, R34 ;  /* 0x000000ffff997224 */ /* 0x000fe400078e0022 */
[----:B------:R-:W-:Y:S01]  /*2520*/  IMAD.MOV.U32 R154, RZ, RZ, R48 ;  /* 0x000000ffff9a7224 */ /* 0x000fe200078e0030 */
[----:B------:R0:W-:Y:S01]  /*2530*/  STS.128 [R2+UR9], R16 ;  /* 0x0000001002007988 */ /* 0x0001e20008000c09 */
[----:B------:R-:W-:-:S03]  /*2540*/  IMAD.MOV.U32 R24, RZ, RZ, R37 ;  /* 0x000000ffff187224 */ /* 0x000fc600078e0025 */
[----:B------:R1:W-:Y:S01]  /*2550*/  STS.128 [R2+UR9+0x1000], R20 ;  /* 0x0010001402007988 */ /* 0x0003e20008000c09 */
[----:B0-----:R-:W-:Y:S02]  /*2560*/  IMAD.MOV.U32 R16, RZ, RZ, R36 ;  /* 0x000000ffff107224 */ /* 0x001fe400078e0024 */
[----:B------:R-:W-:Y:S02]  /*2570*/  IMAD.MOV.U32 R17, RZ, RZ, R38 ;  /* 0x000000ffff117224 */ /* 0x000fe400078e0026 */
[----:B------:R-:W-:Y:S02]  /*2580*/  IMAD.MOV.U32 R18, RZ, RZ, R52 ;  /* 0x000000ffff127224 */ /* 0x000fe400078e0034 */
[----:B------:R-:W-:-:S05]  /*2590*/  IMAD.MOV.U32 R19, RZ, RZ, R54 ;  /* 0x000000ffff137224 */ /* 0x000fca00078e0036 */
[----:B------:R0:W-:Y:S01]  /*25a0*/  STS.128 [R2+UR9+0x3000], R16 ;  /* 0x0030001002007988 */ /* 0x0001e20008000c09 */
[----:B-1----:R-:W-:Y:S01]  /*25b0*/  IMAD.MOV.U32 R20, RZ, RZ, R29 ;  /* 0x000000ffff147224 */ /* 0x002fe200078e001d */
[----:B------:R-:W-:Y:S02]  /*25c0*/  MOV R21, R31 ;  /* 0x0000001f00157202 */ /* 0x000fe40000000f00 */
[----:B------:R-:W-:Y:S01]  /*25d0*/  STS.128 [R2+UR9+0x2000], R152 ;  /* 0x0020009802007988 */ /* 0x000fe20008000c09 */
[----:B------:R-:W-:Y:S02]  /*25e0*/  IMAD.MOV.U32 R22, RZ, RZ, R45 ;  /* 0x000000ffff167224 */ /* 0x000fe400078e002d */
[----:B------:R-:W-:Y:S02]  /*25f0*/  IMAD.MOV.U32 R23, RZ, RZ, R47 ;  /* 0x000000ffff177224 */ /* 0x000fe400078e002f */
[----:B------:R-:W-:Y:S01]  /*2600*/  IMAD.MOV.U32 R26, RZ, RZ, R53 ;  /* 0x000000ffff1a7224 */ /* 0x000fe200078e0035 */
[----:B0-----:R-:W-:Y:S01]  /*2610*/  MOV R16, R25 ;  /* 0x0000001900107202 */ /* 0x001fe20000000f00 */
[----:B------:R-:W-:-:S02]  /*2620*/  IMAD.MOV.U32 R17, RZ, RZ, R27 ;  /* 0x000000ffff117224 */ /* 0x000fc400078e001b */
[----:B------:R-:W-:Y:S02]  /*2630*/  IMAD.MOV.U32 R18, RZ, RZ, R41 ;  /* 0x000000ffff127224 */ /* 0x000fe400078e0029 */
[----:B------:R-:W-:Y:S01]  /*2640*/  IMAD.MOV.U32 R19, RZ, RZ, R43 ;  /* 0x000000ffff137224 */ /* 0x000fe200078e002b */
[----:B------:R-:W-:Y:S01]  /*2650*/  MOV R27, R55 ;  /* 0x00000037001b7202 */ /* 0x000fe20000000f00 */
[----:B------:R-:W-:-:S03]  /*2660*/  IMAD.MOV.U32 R25, RZ, RZ, R39 ;  /* 0x000000ffff197224 */ /* 0x000fc600078e0027 */
[----:B------:R0:W-:Y:S04]  /*2670*/  STS.128 [R3+UR9], R16 ;  /* 0x0000001003007988 */ /* 0x0001e80008000c09 */
[----:B------:R-:W-:Y:S04]  /*2680*/  STS.128 [R3+UR9+0x1000], R20 ;  /* 0x0010001403007988 */ /* 0x000fe80008000c09 */
[----:B------:R-:W-:Y:S01]  /*2690*/  STS.128 [R3+UR9+0x3000], R24 ;  /* 0x0030001803007988 */ /* 0x000fe20008000c09 */
[----:B0-----:R-:W-:Y:S01]  /*26a0*/  IMAD.MOV.U32 R16, RZ, RZ, R33 ;  /* 0x000000ffff107224 */ /* 0x001fe200078e0021 */
[----:B------:R-:W-:Y:S01]  /*26b0*/  MOV R18, R49 ;  /* 0x0000003100127202 */ /* 0x000fe20000000f00 */
[----:B------:R-:W-:-:S02]  /*26c0*/  IMAD.MOV.U32 R17, RZ, RZ, R35 ;  /* 0x000000ffff117224 */ /* 0x000fc400078e0023 */
[----:B------:R-:W-:-:S05]  /*26d0*/  IMAD.MOV.U32 R19, RZ, RZ, R51 ;  /* 0x000000ffff137224 */ /* 0x000fca00078e0033 */
[----:B------:R-:W-:Y:S01]  /*26e0*/  STS.128 [R3+UR9+0x2000], R16 ;  /* 0x0020001003007988 */ /* 0x000fe20008000c09 */
[----:B------:R-:W-:Y:S01]  /*26f0*/  BAR.SYNC.DEFER_BLOCKING 0x0 ;  /* 0x0000000000007b1d */ /* 0x000fe20000010000 */
[----:B------:R-:W-:Y:S02]  /*2700*/  IMAD.MOV.U32 R48, RZ, RZ, R187 ;  /* 0x000000ffff307224 */ /* 0x000fe400078e00bb */
[----:B------:R-:W-:-:S03]  /*2710*/  IMAD.MOV.U32 R49, RZ, RZ, R186 ;  /* 0x000000ffff317224 */ /* 0x000fc600078e00ba */
[----:B------:R-:W-:Y:S04]  /*2720*/  LDS.128 R44, [R0+UR9] ;  /* 0x00000009002c7984 */ /* 0x000fe80008000c00 */
[----:B------:R-:W-:Y:S04]  /*2730*/  LDS.128 R40, [R0+UR9+0x200] ;  /* 0x0002000900287984 */ /* 0x000fe80008000c00 */
[----:B------:R-:W-:Y:S04]  /*2740*/  LDS.128 R36, [R0+UR9+0x400] ;  /* 0x0004000900247984 */ /* 0x000fe80008000c00 */
[----:B------:R-:W-:Y:S04]  /*2750*/  LDS.128 R32, [R0+UR9+0x600] ;  /* 0x0006000900207984 */ /* 0x000fe80008000c00 */
[----:B------:R-:W-:Y:S04]  /*2760*/  LDS.128 R20, [R0+UR9+0x800] ;  /* 0x0008000900147984 */ /* 0x000fe80008000c00 */
[----:B------:R-:W-:Y:S04]  /*2770*/  LDS.128 R28, [R0+UR9+0xa00] ;  /* 0x000a0009001c7984 */ /* 0x000fe80008000c00 */
[----:B------:R-:W-:Y:S04]  /*2780*/  LDS.128 R24, [R0+UR9+0xc00] ;  /* 0x000c000900187984 */ /* 0x000fe80008000c00 */
[----:B------:R-:W-:Y:S01]  /*2790*/  LDS.128 R16, [R0+UR9+0xe00] ;  /* 0x000e000900107984 */ /* 0x000fe20008000c00 */
[----:B------:R-:W-:-:S02]  /*27a0*/  IMAD.MOV.U32 R50, RZ, RZ, R185 ;  /* 0x000000ffff327224 */ /* 0x000fc400078e00b9 */
[----:B------:R-:W-:Y:S01]  /*27b0*/  IMAD.MOV.U32 R51, RZ, RZ, R184 ;  /* 0x000000ffff337224 */ /* 0x000fe200078e00b8 */
[----:B------:R-:W-:Y:S01]  /*27c0*/  BAR.SYNC.DEFER_BLOCKING 0x0 ;  /* 0x0000000000007b1d */ /* 0x000fe20000010000 */
[----:B------:R-:W-:Y:S01]  /*27d0*/  IMAD.MOV.U32 R52, RZ, RZ, R179 ;  /* 0x000000ffff347224 */ /* 0x000fe200078e00b3 */
[----:B------:R-:W-:Y:S01]  /*27e0*/  MOV R53, R178 ;  /* 0x000000b200357202 */ /* 0x000fe20000000f00 */
[----:B------:R-:W-:Y:S02]  /*27f0*/  IMAD.MOV.U32 R54, RZ, RZ, R177 ;  /* 0x000000ffff367224 */ /* 0x000fe400078e00b1 */
[----:B------:R-:W-:Y:S01]  /*2800*/  IMAD.MOV.U32 R55, RZ, RZ, R176 ;  /* 0x000000ffff377224 */ /* 0x000fe200078e00b0 */
[----:B------:R0:W-:Y:S04]  /*2810*/  STS.128 [R2+UR9], R48 ;  /* 0x0000003002007988 */ /* 0x0001e80008000c09 */
[----:B------:R1:W-:Y:S01]  /*2820*/  STS.128 [R2+UR9+0x2000], R52 ;  /* 0x0020003402007988 */ /* 0x0003e20008000c09 */
[----:B0-----:R-:W-:Y:S01]  /*2830*/  MOV R48, R183 ;  /* 0x000000b700307202 */ /* 0x001fe20000000f00 */
[----:B------:R-:W-:-:S02]  /*2840*/  IMAD.MOV.U32 R49, RZ, RZ, R182 ;  /* 0x000000ffff317224 */ /* 0x000fc400078e00b6 */
[----:B------:R-:W-:Y:S02]  /*2850*/  IMAD.MOV.U32 R50, RZ, RZ, R181 ;  /* 0x000000ffff327224 */ /* 0x000fe400078e00b5 */
[----:B------:R-:W-:-:S05]  /*2860*/  IMAD.MOV.U32 R51, RZ, RZ, R180 ;  /* 0x000000ffff337224 */ /* 0x000fca00078e00b4 */
[----:B------:R0:W-:Y:S01]  /*2870*/  STS.128 [R2+UR9+0x1000], R48 ;  /* 0x0010003002007988 */ /* 0x0001e20008000c09 */
[----:B-1----:R-:W-:Y:S02]  /*2880*/  IMAD.MOV.U32 R52, RZ, RZ, R167 ;  /* 0x000000ffff347224 */ /* 0x002fe400078e00a7 */
[----:B------:R-:W-:Y:S02]  /*2890*/  IMAD.MOV.U32 R53, RZ, RZ, R166 ;  /* 0x000000ffff357224 */ /* 0x000fe400078e00a6 */
[----:B------:R-:W-:Y:S02]  /*28a0*/  IMAD.MOV.U32 R54, RZ, RZ, R165 ;  /* 0x000000ffff367224 */ /* 0x000fe400078e00a5 */
[----:B------:R-:W-:Y:S02]  /*28b0*/  IMAD.MOV.U32 R55, RZ, RZ, R164 ;  /* 0x000000ffff377224 */ /* 0x000fe400078e00a4 */
[----:B0-----:R-:W-:Y:S01]  /*28c0*/  IMAD.MOV.U32 R48, RZ, RZ, R175 ;  /* 0x000000ffff307224 */ /* 0x001fe200078e00af */
[----:B------:R-:W-:Y:S01]  /*28d0*/  MOV R50, R173 ;  /* 0x000000ad00327202 */ /* 0x000fe20000000f00 */
[----:B------:R-:W-:-:S02]  /*28e0*/  IMAD.MOV.U32 R49, RZ, RZ, R174 ;  /* 0x000000ffff317224 */ /* 0x000fc400078e00ae */
[----:B------:R-:W-:-:S05]  /*28f0*/  IMAD.MOV.U32 R51, RZ, RZ, R172 ;  /* 0x000000ffff337224 */ /* 0x000fca00078e00ac */
[----:B------:R0:W-:Y:S04]  /*2900*/  STS.128 [R2+UR9+0x3000], R48 ;  /* 0x0030003002007988 */ /* 0x0001e80008000c09 */
[----:B------:R1:W-:Y:S01]  /*2910*/  STS.128 [R3+UR9+0x1000], R52 ;  /* 0x0010003403007988 */ /* 0x0003e20008000c09 */
[----:B0-----:R-:W-:Y:S01]  /*2920*/  IMAD.MOV.U32 R48, RZ, RZ, R171 ;  /* 0x000000ffff307224 */ /* 0x001fe200078e00ab */
[----:B------:R-:W-:Y:S01]  /*2930*/  MOV R51, R168 ;  /* 0x000000a800337202 */ /* 0x000fe20000000f00 */
[----:B------:R-:W-:Y:S02]  /*2940*/  IMAD.MOV.U32 R49, RZ, RZ, R170 ;  /* 0x000000ffff317224 */ /* 0x000fe400078e00aa */
[----:B------:R-:W-:Y:S01]  /*2950*/  IMAD.MOV.U32 R50, RZ, RZ, R169 ;  /* 0x000000ffff327224 */ /* 0x000fe200078e00a9 */
[----:B-1----:R-:W-:Y:S01]  /*2960*/  MOV R53, R158 ;  /* 0x0000009e00357202 */ /* 0x002fe20000000f00 */
[----:B------:R-:W-:-:S02]  /*2970*/  IMAD.MOV.U32 R52, RZ, RZ, R159 ;  /* 0x000000ffff347224 */ /* 0x000fc400078e009f */
[----:B------:R-:W-:Y:S01]  /*2980*/  IMAD.MOV.U32 R54, RZ, RZ, R157 ;  /* 0x000000ffff367224 */ /* 0x000fe200078e009d */
[----:B------:R0:W-:Y:S01]  /*2990*/  STS.128 [R3+UR9], R48 ;  /* 0x0000003003007988 */ /* 0x0001e20008000c09 */
[----:B------:R-:W-:-:S05]  /*29a0*/  IMAD.MOV.U32 R55, RZ, RZ, R156 ;  /* 0x000000ffff377224 */ /* 0x000fca00078e009c */
[----:B------:R-:W-:Y:S01]  /*29b0*/  STS.128 [R3+UR9+0x3000], R52 ;  /* 0x0030003403007988 */ /* 0x000fe20008000c09 */
[----:B0-----:R-:W-:Y:S01]  /*29c0*/  MOV R48, R163 ;  /* 0x000000a300307202 */ /* 0x001fe20000000f00 */
[----:B------:R-:W-:Y:S02]  /*29d0*/  IMAD.MOV.U32 R49, RZ, RZ, R162 ;  /* 0x000000ffff317224 */ /* 0x000fe400078e00a2 */
[----:B------:R-:W-:Y:S02]  /*29e0*/  IMAD.MOV.U32 R50, RZ, RZ, R161 ;  /* 0x000000ffff327224 */ /* 0x000fe400078e00a1 */
[----:B------:R-:W-:-:S05]  /*29f0*/  IMAD.MOV.U32 R51, RZ, RZ, R160 ;  /* 0x000000ffff337224 */ /* 0x000fca00078e00a0 */
[----:B------:R-:W-:Y:S01]  /*2a00*/  STS.128 [R3+UR9+0x2000], R48 ;  /* 0x0020003003007988 */ /* 0x000fe20008000c09 */
[----:B------:R-:W-:Y:S01]  /*2a10*/  BAR.SYNC.DEFER_BLOCKING 0x0 ;  /* 0x0000000000007b1d */ /* 0x000fe20000010000 */
[----:B------:R-:W-:Y:S01]  /*2a20*/  IMAD.MOV.U32 R176, RZ, RZ, R56 ;  /* 0x000000ffffb07224 */ /* 0x000fe200078e0038 */
[----:B------:R-:W-:Y:S01]  /*2a30*/  MOV R178, R72 ;  /* 0x0000004800b27202 */ /* 0x000fe20000000f00 */
[----:B------:R-:W-:-:S03]  /*2a40*/  IMAD.MOV.U32 R177, RZ, RZ, R58 ;  /* 0x000000ffffb17224 */ /* 0x000fc600078e003a */
[----:B------:R-:W0:Y:S04]  /*2a50*/  LDS.128 R172, [R0+UR9] ;  /* 0x0000000900ac7984 */ /* 0x000e280008000c00 */
[----:B------:R-:W-:Y:S04]  /*2a60*/  LDS.128 R168, [R0+UR9+0x200] ;  /* 0x0002000900a87984 */ /* 0x000fe80008000c00 */
[----:B------:R-:W-:Y:S04]  /*2a70*/  LDS.128 R164, [R0+UR9+0x400] ;  /* 0x0004000900a47984 */ /* 0x000fe80008000c00 */
[----:B------:R-:W-:Y:S04]  /*2a80*/  LDS.128 R160, [R0+UR9+0x600] ;  /* 0x0006000900a07984 */ /* 0x000fe80008000c00 */
[----:B------:R-:W-:Y:S04]  /*2a90*/  LDS.128 R156, [R0+UR9+0x800] ;  /* 0x00080009009c7984 */ /* 0x000fe80008000c00 */
[----:B------:R-:W-:Y:S04]  /*2aa0*/  LDS.128 R152, [R0+UR9+0xa00] ;  /* 0x000a000900987984 */ /* 0x000fe80008000c00 */
[----:B------:R-:W-:Y:S04]  /*2ab0*/  LDS.128 R52, [R0+UR9+0xc00] ;  /* 0x000c000900347984 */ /* 0x000fe80008000c00 */
[----:B------:R-:W-:Y:S01]  /*2ac0*/  LDS.128 R48, [R0+UR9+0xe00] ;  /* 0x000e000900307984 */ /* 0x000fe20008000c00 */
[----:B------:R-:W-:Y:S01]  /*2ad0*/  IMAD.MOV.U32 R179, RZ, RZ, R74 ;  /* 0x000000ffffb37224 */ /* 0x000fe200078e004a */
[----:B------:R-:W-:Y:S01]  /*2ae0*/  BAR.SYNC.DEFER_BLOCKING 0x0 ;  /* 0x0000000000007b1d */ /* 0x000fe20000010000 */
[----:B------:R-:W-:Y:S01]  /*2af0*/  IMAD.MOV.U32 R56, RZ, RZ, R57 ;  /* 0x000000ffff387224 */ /* 0x000fe200078e0039 */
[----:B------:R-:W-:Y:S01]  /*2b00*/  MOV R183, R78 ;  /* 0x0000004e00b77202 */ /* 0x000fe20000000f00 */
[----:B------:R-:W-:Y:S01]  /*2b10*/  IMAD.MOV.U32 R180, RZ, RZ, R60 ;  /* 0x000000ffffb47224 */ /* 0x000fe200078e003c */
[----:B------:R-:W-:Y:S01]  /*2b20*/  MOV R57, R59 ;  /* 0x0000003b00397202 */ /* 0x000fe20000000f00 */
[----:B------:R-:W-:-:S02]  /*2b30*/  IMAD.MOV.U32 R181, RZ, RZ, R62 ;  /* 0x000000ffffb57224 */ /* 0x000fc400078e003e */
[----:B------:R-:W-:Y:S02]  /*2b40*/  IMAD.MOV.U32 R182, RZ, RZ, R76 ;  /* 0x000000ffffb67224 */ /* 0x000fe400078e004c */
[----:B------:R-:W-:Y:S02]  /*2b50*/  IMAD.MOV.U32 R184, RZ, RZ, R64 ;  /* 0x000000ffffb87224 */ /* 0x000fe400078e0040 */
[----:B------:R-:W-:Y:S02]  /*2b60*/  IMAD.MOV.U32 R185, RZ, RZ, R66 ;  /* 0x000000ffffb97224 */ /* 0x000fe400078e0042 */
[----:B------:R-:W-:Y:S02]  /*2b70*/  IMAD.MOV.U32 R186, RZ, RZ, R80 ;  /* 0x000000ffffba7224 */ /* 0x000fe400078e0050 */
[----:B------:R-:W-:Y:S02]  /*2b80*/  IMAD.MOV.U32 R187, RZ, RZ, R82 ;  /* 0x000000ffffbb7224 */ /* 0x000fe400078e0052 */
[----:B------:R-:W-:-:S02]  /*2b90*/  IMAD.MOV.U32 R58, RZ, RZ, R73 ;  /* 0x000000ffff3a7224 */ /* 0x000fc400078e0049 */
[----:B------:R-:W-:Y:S01]  /*2ba0*/  IMAD.MOV.U32 R59, RZ, RZ, R75 ;  /* 0x000000ffff3b7224 */ /* 0x000fe200078e004b */
[----:B------:R1:W-:Y:S01]  /*2bb0*/  STS.128 [R2+UR9], R176 ;  /* 0x000000b002007988 */ /* 0x0003e20008000c09 */
[----:B------:R-:W-:-:S03]  /*2bc0*/  IMAD.MOV.U32 R60, RZ, RZ, R65 ;  /* 0x000000ffff3c7224 */ /* 0x000fc600078e0041 */
[----:B------:R-:W-:Y:S04]  /*2bd0*/  STS.128 [R2+UR9+0x1000], R180 ;  /* 0x001000b402007988 */ /* 0x000fe80008000c09 */
[----:B------:R-:W-:Y:S01]  /*2be0*/  STS.128 [R2+UR9+0x2000], R184 ;  /* 0x002000b802007988 */ /* 0x000fe20008000c09 */
[----:B-1----:R-:W-:Y:S01]  /*2bf0*/  MOV R176, R68 ;  /* 0x0000004400b07202 */ /* 0x002fe20000000f00 */
[----:B------:R-:W-:Y:S02]  /*2c00*/  IMAD.MOV.U32 R177, RZ, RZ, R70 ;  /* 0x000000ffffb17224 */ /* 0x000fe400078e0046 */
[----:B------:R-:W-:Y:S02]  /*2c10*/  IMAD.MOV.U32 R178, RZ, RZ, R84 ;  /* 0x000000ffffb27224 */ /* 0x000fe400078e0054 */
[----:B------:R-:W-:-:S05]  /*2c20*/  IMAD.MOV.U32 R179, RZ, RZ, R86 ;  /* 0x000000ffffb37224 */ /* 0x000fca00078e0056 */
[----:B------:R-:W-:Y:S01]  /*2c30*/  STS.128 [R2+UR9+0x3000], R176 ;  /* 0x003000b002007988 */ /* 0x000fe20008000c09 */
[----:B------:R-:W-:-:S03]  /*2c40*/  IMAD.MOV.U32 R62, RZ, RZ, R81 ;  /* 0x000000ffff3e7224 */ /* 0x000fc600078e0051 */
[----:B------:R1:W-:Y:S01]  /*2c50*/  STS.128 [R3+UR9], R56 ;  /* 0x0000003803007988 */ /* 0x0003e20008000c09 */
[----:B------:R-:W-:Y:S02]  /*2c60*/  IMAD.MOV.U32 R64, RZ, RZ, R69 ;  /* 0x000000ffff407224 */ /* 0x000fe400078e0045 */
[----:B------:R-:W-:Y:S02]  /*2c70*/  IMAD.MOV.U32 R65, RZ, RZ, R71 ;  /* 0x000000ffff417224 */ /* 0x000fe400078e0047 */
[----:B------:R-:W-:Y:S02]  /*2c80*/  IMAD.MOV.U32 R66, RZ, RZ, R85 ;  /* 0x000000ffff427224 */ /* 0x000fe400078e0055 */
[----:B-1----:R-:W-:Y:S01]  /*2c90*/  IMAD.MOV.U32 R56, RZ, RZ, R61 ;  /* 0x000000ffff387224 */ /* 0x002fe200078e003d */
[----:B------:R-:W-:Y:S01]  /*2ca0*/  MOV R58, R77 ;  /* 0x0000004d003a7202 */ /* 0x000fe20000000f00 */
[----:B------:R-:W-:Y:S01]  /*2cb0*/  IMAD.MOV.U32 R57, RZ, RZ, R63 ;  /* 0x000000ffff397224 */ /* 0x000fe200078e003f */
[----:B------:R-:W-:Y:S01]  /*2cc0*/  MOV R63, R83 ;  /* 0x00000053003f7202 */ /* 0x000fe20000000f00 */
[----:B------:R-:W-:-:S02]  /*2cd0*/  IMAD.MOV.U32 R61, RZ, RZ, R67 ;  /* 0x000000ffff3d7224 */ /* 0x000fc400078e0043 */
[----:B------:R-:W-:Y:S02]  /*2ce0*/  IMAD.MOV.U32 R59, RZ, RZ, R79 ;  /* 0x000000ffff3b7224 */ /* 0x000fe400078e004f */
[----:B------:R-:W-:Y:S01]  /*2cf0*/  IMAD.MOV.U32 R67, RZ, RZ, R87 ;  /* 0x000000ffff437224 */ /* 0x000fe200078e0057 */
[----:B------:R-:W-:Y:S04]  /*2d00*/  STS.128 [R3+UR9+0x2000], R60 ;  /* 0x0020003c03007988 */ /* 0x000fe80008000c09 */
[----:B------:R-:W-:Y:S04]  /*2d10*/  STS.128 [R3+UR9+0x1000], R56 ;  /* 0x0010003803007988 */ /* 0x000fe80008000c09 */
[----:B------:R-:W-:Y:S01]  /*2d20*/  STS.128 [R3+UR9+0x3000], R64 ;  /* 0x0030004003007988 */ /* 0x000fe20008000c09 */
[----:B------:R-:W-:Y:S01]  /*2d30*/  BAR.SYNC.DEFER_BLOCKING 0x0 ;  /* 0x0000000000007b1d */ /* 0x000fe20000010000 */
[----:B------:R-:W-:Y:S01]  /*2d40*/  MOV R176, R219 ;  /* 0x000000db00b07202 */ /* 0x000fe20000000f00 */
[----:B------:R-:W-:-:S02]  /*2d50*/  IMAD.MOV.U32 R177, RZ, RZ, R218 ;  /* 0x000000ffffb17224 */ /* 0x000fc400078e00da */
[----:B------:R-:W-:Y:S02]  /*2d60*/  IMAD.MOV.U32 R178, RZ, RZ, R217 ;  /* 0x000000ffffb27224 */ /* 0x000fe400078e00d9 */
        /* <DEDUP_REMOVED lines=12> */
[----:B------:R-:W-:-:S02]  /*2e30*/  IMAD.MOV.U32 R181, RZ, RZ, R210 ;  /* 0x000000ffffb57224 */ /* 0x000fc400078e00d2 */
[----:B------:R-:W-:Y:S01]  /*2e40*/  IMAD.MOV.U32 R183, RZ, RZ, R208 ;  /* 0x000000ffffb77224 */ /* 0x000fe200078e00d0 */
[----:B------:R1:W-:Y:S04]  /*2e50*/  STS.128 [R2+UR9], R176 ;  /* 0x000000b002007988 */ /* 0x0003e80008000c09 */
[----:B------:R2:W-:Y:S01]  /*2e60*/  STS.128 [R2+UR9+0x2000], R180 ;  /* 0x002000b402007988 */ /* 0x0005e20008000c09 */
[----:B-1----:R-:W-:Y:S01]  /*2e70*/  IMAD.MOV.U32 R176, RZ, RZ, R215 ;  /* 0x000000ffffb07224 */ /* 0x002fe200078e00d7 */
[----:B------:R-:W-:Y:S01]  /*2e80*/  MOV R177, R214 ;  /* 0x000000d600b17202 */ /* 0x000fe20000000f00 */
[----:B------:R-:W-:Y:S02]  /*2e90*/  IMAD.MOV.U32 R178, RZ, RZ, R213 ;  /* 0x000000ffffb27224 */ /* 0x000fe400078e00d5 */
[----:B------:R-:W-:-:S05]  /*2ea0*/  IMAD.MOV.U32 R179, RZ, RZ, R212 ;  /* 0x000000ffffb37224 */ /* 0x000fca00078e00d4 */
[----:B------:R1:W-:Y:S01]  /*2eb0*/  STS.128 [R2+UR9+0x1000], R176 ;  /* 0x001000b002007988 */ /* 0x0003e20008000c09 */
[----:B--2---:R-:W-:Y:S01]  /*2ec0*/  MOV R180, R199 ;  /* 0x000000c700b47202 */ /* 0x004fe20000000f00 */
[----:B------:R-:W-:Y:S02]  /*2ed0*/  IMAD.MOV.U32 R181, RZ, RZ, R198 ;  /* 0x000000ffffb57224 */ /* 0x000fe400078e00c6 */
[----:B------:R-:W-:Y:S02]  /*2ee0*/  IMAD.MOV.U32 R182, RZ, RZ, R197 ;  /* 0x000000ffffb67224 */ /* 0x000fe400078e00c5 */
[----:B------:R-:W-:Y:S02]  /*2ef0*/  IMAD.MOV.U32 R183, RZ, RZ, R196 ;  /* 0x000000ffffb77224 */ /* 0x000fe400078e00c4 */
[----:B-1----:R-:W-:Y:S01]  /*2f00*/  IMAD.MOV.U32 R176, RZ, RZ, R207 ;  /* 0x000000ffffb07224 */ /* 0x002fe200078e00cf */
[----:B------:R-:W-:Y:S01]  /*2f10*/  MOV R179, R204 ;  /* 0x000000cc00b37202 */ /* 0x000fe20000000f00 */
[----:B------:R-:W-:-:S02]  /*2f20*/  IMAD.MOV.U32 R177, RZ, RZ, R206 ;  /* 0x000000ffffb17224 */ /* 0x000fc400078e00ce */
[----:B------:R-:W-:-:S05]  /*2f30*/  IMAD.MOV.U32 R178, RZ, RZ, R205 ;  /* 0x000000ffffb27224 */ /* 0x000fca00078e00cd */
[----:B------:R1:W-:Y:S04]  /*2f40*/  STS.128 [R2+UR9+0x3000], R176 ;  /* 0x003000b002007988 */ /* 0x0003e80008000c09 */
[----:B------:R2:W-:Y:S01]  /*2f50*/  STS.128 [R3+UR9+0x1000], R180 ;  /* 0x001000b403007988 */ /* 0x0005e20008000c09 */
[----:B-1----:R-:W-:Y:S02]  /*2f60*/  IMAD.MOV.U32 R176, RZ, RZ, R203 ;  /* 0x000000ffffb07224 */ /* 0x002fe400078e00cb */
[----:B------:R-:W-:Y:S02]  /*2f70*/  IMAD.MOV.U32 R177, RZ, RZ, R202 ;  /* 0x000000ffffb17224 */ /* 0x000fe400078e00ca */
[----:B------:R-:W-:Y:S02]  /*2f80*/  IMAD.MOV.U32 R178, RZ, RZ, R201 ;  /* 0x000000ffffb27224 */ /* 0x000fe400078e00c9 */
[----:B------:R-:W-:Y:S01]  /*2f90*/  IMAD.MOV.U32 R179, RZ, RZ, R200 ;  /* 0x000000ffffb37224 */ /* 0x000fe200078e00c8 */
[----:B--2---:R-:W-:Y:S01]  /*2fa0*/  MOV R182, R189 ;  /* 0x000000bd00b67202 */ /* 0x004fe20000000f00 */
[----:B------:R-:W-:-:S02]  /*2fb0*/  IMAD.MOV.U32 R180, RZ, RZ, R191 ;  /* 0x000000ffffb47224 */ /* 0x000fc400078e00bf */
[----:B------:R-:W-:Y:S01]  /*2fc0*/  IMAD.MOV.U32 R181, RZ, RZ, R190 ;  /* 0x000000ffffb57224 */ /* 0x000fe200078e00be */
[----:B------:R1:W-:Y:S01]  /*2fd0*/  STS.128 [R3+UR9], R176 ;  /* 0x000000b003007988 */ /* 0x0003e20008000c09 */
[----:B------:R-:W-:-:S05]  /*2fe0*/  IMAD.MOV.U32 R183, RZ, RZ, R188 ;  /* 0x000000ffffb77224 */ /* 0x000fca00078e00bc */
[----:B------:R-:W-:Y:S01]  /*2ff0*/  STS.128 [R3+UR9+0x3000], R180 ;  /* 0x003000b403007988 */ /* 0x000fe20008000c09 */
[----:B-1----:R-:W-:Y:S01]  /*3000*/  IMAD.MOV.U32 R176, RZ, RZ, R195 ;  /* 0x000000ffffb07224 */ /* 0x002fe200078e00c3 */
[----:B------:R-:W-:Y:S01]  /*3010*/  MOV R177, R194 ;  /* 0x000000c200b17202 */ /* 0x000fe20000000f00 */
[----:B------:R-:W-:Y:S02]  /*3020*/  IMAD.MOV.U32 R178, RZ, RZ, R193 ;  /* 0x000000ffffb27224 */ /* 0x000fe400078e00c1 */
[----:B------:R-:W-:-:S05]  /*3030*/  IMAD.MOV.U32 R179, RZ, RZ, R192 ;  /* 0x000000ffffb37224 */ /* 0x000fca00078e00c0 */
[----:B------:R-:W-:Y:S01]  /*3040*/  STS.128 [R3+UR9+0x2000], R176 ;  /* 0x002000b003007988 */ /* 0x000fe20008000c09 */
[----:B------:R-:W-:Y:S01]  /*3050*/  BAR.SYNC.DEFER_BLOCKING 0x0 ;  /* 0x0000000000007b1d */ /* 0x000fe20000010000 */
[----:B------:R-:W-:Y:S01]  /*3060*/  IMAD.MOV.U32 R208, RZ, RZ, R88 ;  /* 0x000000ffffd07224 */ /* 0x000fe200078e0058 */
[----:B------:R-:W-:Y:S01]  /*3070*/  MOV R211, R106 ;  /* 0x0000006a00d37202 */ /* 0x000fe20000000f00 */
[----:B------:R-:W-:-:S03]  /*3080*/  IMAD.MOV.U32 R209, RZ, RZ, R90 ;  /* 0x000000ffffd17224 */ /* 0x000fc600078e005a */
[----:B------:R-:W1:Y:S04]  /*3090*/  LDS.128 R204, [R0+UR9] ;  /* 0x0000000900cc7984 */ /* 0x000e680008000c00 */
        /* <DEDUP_REMOVED lines=25> */
[----:B--2---:R-:W-:Y:S01]  /*3230*/  IMAD.MOV.U32 R208, RZ, RZ, R100 ;  /* 0x000000ffffd07224 */ /* 0x004fe200078e0064 */
[----:B------:R-:W-:Y:S01]  /*3240*/  MOV R209, R102 ;  /* 0x0000006600d17202 */ /* 0x000fe20000000f00 */
[----:B------:R-:W-:Y:S02]  /*3250*/  IMAD.MOV.U32 R210, RZ, RZ, R116 ;  /* 0x000000ffffd27224 */ /* 0x000fe400078e0074 */
[----:B------:R-:W-:Y:S01]  /*3260*/  IMAD.MOV.U32 R211, RZ, RZ, R118 ;  /* 0x000000ffffd37224 */ /* 0x000fe200078e0076 */
[----:B------:R-:W-:-:S04]  /*3270*/  MOV R96, R101 ;  /* 0x0000006500607202 */ /* 0x000fc80000000f00 */
[----:B------:R-:W-:Y:S01]  /*3280*/  STS.128 [R2+UR9+0x3000], R208 ;  /* 0x003000d002007988 */ /* 0x000fe20008000c09 */
[----:B------:R-:W-:-:S03]  /*3290*/  IMAD.MOV.U32 R94, RZ, RZ, R113 ;  /* 0x000000ffff5e7224 */ /* 0x000fc600078e0071 */
[----:B------:R2:W-:Y:S01]  /*32a0*/  STS.128 [R3+UR9], R88 ;  /* 0x0000005803007988 */ /* 0x0005e20008000c09 */
[----:B------:R-:W-:Y:S02]  /*32b0*/  IMAD.MOV.U32 R97, RZ, RZ, R103 ;  /* 0x000000ffff617224 */ /* 0x000fe400078e0067 */
[----:B------:R-:W-:Y:S02]  /*32c0*/  IMAD.MOV.U32 R98, RZ, RZ, R117 ;  /* 0x000000ffff627224 */ /* 0x000fe400078e0075 */
[----:B--2---:R-:W-:Y:S01]  /*32d0*/  IMAD.MOV.U32 R88, RZ, RZ, R93 ;  /* 0x000000ffff587224 */ /* 0x004fe200078e005d */
[----:B------:R-:W-:Y:S01]  /*32e0*/  MOV R91, R111 ;  /* 0x0000006f005b7202 */ /* 0x000fe20000000f00 */
[----:B------:R-:W-:Y:S02]  /*32f0*/  IMAD.MOV.U32 R89, RZ, RZ, R95 ;  /* 0x000000ffff597224 */ /* 0x000fe400078e005f */
[----:B------:R-:W-:Y:S02]  /*3300*/  IMAD.MOV.U32 R93, RZ, RZ, R99 ;  /* 0x000000ffff5d7224 */ /* 0x000fe400078e0063 */
[----:B------:R-:W-:-:S02]  /*3310*/  IMAD.MOV.U32 R90, RZ, RZ, R109 ;  /* 0x000000ffff5a7224 */ /* 0x000fc400078e006d */
[----:B------:R-:W-:Y:S02]  /*3320*/  IMAD.MOV.U32 R95, RZ, RZ, R115 ;  /* 0x000000ffff5f7224 */ /* 0x000fe400078e0073 */
[----:B------:R-:W-:Y:S01]  /*3330*/  IMAD.MOV.U32 R99, RZ, RZ, R119 ;  /* 0x000000ffff637224 */ /* 0x000fe200078e0077 */
[----:B------:R-:W-:Y:S04]  /*3340*/  STS.128 [R3+UR9+0x1000], R88 ;  /* 0x0010005803007988 */ /* 0x000fe80008000c09 */
[----:B------:R-:W-:Y:S04]  /*3350*/  STS.128 [R3+UR9+0x2000], R92 ;  /* 0x0020005c03007988 */ /* 0x000fe80008000c09 */
[----:B------:R-:W-:Y:S01]  /*3360*/  STS.128 [R3+UR9+0x3000], R96 ;  /* 0x0030006003007988 */ /* 0x000fe20008000c09 */
[----:B------:R-:W-:Y:S01]  /*3370*/  BAR.SYNC.DEFER_BLOCKING 0x0 ;  /* 0x0000000000007b1d */ /* 0x000fe20000010000 */
[----:B------:R-:W-:Y:S01]  /*3380*/  IMAD.MOV.U32 R208, RZ, RZ, R251 ;  /* 0x000000ffffd07224 */ /* 0x000fe200078e00fb */
[----:B------:R-:W-:Y:S01]  /*3390*/  MOV R209, R250 ;  /* 0x000000fa00d17202 */ /* 0x000fe20000000f00 */
        /* <DEDUP_REMOVED lines=17> */
[----:B--2---:R-:W-:Y:S01]  /*34b0*/  IMAD.MOV.U32 R208, RZ, RZ, R247 ;  /* 0x000000ffffd07224 */ /* 0x004fe200078e00f7 */
[----:B------:R-:W-:Y:S01]  /*34c0*/  MOV R210, R245 ;  /* 0x000000f500d27202 */ /* 0x000fe20000000f00 */
[----:B------:R-:W-:Y:S02]  /*34d0*/  IMAD.MOV.U32 R209, RZ, RZ, R246 ;  /* 0x000000ffffd17224 */ /* 0x000fe400078e00f6 */
[----:B------:R-:W-:-:S05]  /*34e0*/  IMAD.MOV.U32 R211, RZ, RZ, R244 ;  /* 0x000000ffffd37224 */ /* 0x000fca00078e00f4 */
[----:B------:R2:W-:Y:S01]  /*34f0*/  STS.128 [R2+UR9+0x1000], R208 ;  /* 0x001000d002007988 */ /* 0x0005e20008000c09 */
[----:B---3--:R-:W-:Y:S01]  /*3500*/  IMAD.MOV.U32 R212, RZ, RZ, R231 ;  /* 0x000000ffffd47224 */ /* 0x008fe200078e00e7 */
[----:B------:R-:W-:Y:S01]  /*3510*/  MOV R213, R230 ;  /* 0x000000e600d57202 */ /* 0x000fe20000000f00 */
[----:B------:R-:W-:Y:S02]  /*3520*/  IMAD.MOV.U32 R214, RZ, RZ, R229 ;  /* 0x000000ffffd67224 */ /* 0x000fe400078e00e5 */
[----:B------:R-:W-:Y:S02]  /*3530*/  IMAD.MOV.U32 R215, RZ, RZ, R228 ;  /* 0x000000ffffd77224 */ /* 0x000fe400078e00e4 */
[----:B--2---:R-:W-:Y:S02]  /*3540*/  IMAD.MOV.U32 R208, RZ, RZ, R239 ;  /* 0x000000ffffd07224 */ /* 0x004fe400078e00ef */
[----:B------:R-:W-:Y:S02]  /*3550*/  IMAD.MOV.U32 R209, RZ, RZ, R238 ;  /* 0x000000ffffd17224 */ /* 0x000fe400078e00ee */
[----:B------:R-:W-:-:S02]  /*3560*/  IMAD.MOV.U32 R210, RZ, RZ, R237 ;  /* 0x000000ffffd27224 */ /* 0x000fc400078e00ed */
[----:B------:R-:W-:-:S05]  /*3570*/  IMAD.MOV.U32 R211, RZ, RZ, R236 ;  /* 0x000000ffffd37224 */ /* 0x000fca00078e00ec */
[----:B------:R2:W-:Y:S04]  /*3580*/  STS.128 [R2+UR9+0x3000], R208 ;  /* 0x003000d002007988 */ /* 0x0005e80008000c09 */
[----:B------:R3:W-:Y:S01]  /*3590*/  STS.128 [R3+UR9+0x1000], R212 ;  /* 0x001000d403007988 */ /* 0x0007e20008000c09 */
[----:B--2---:R-:W-:Y:S01]  /*35a0*/  MOV R208, R235 ;  /* 0x000000eb00d07202 */ /* 0x004fe20000000f00 */
[----:B------:R-:W-:Y:S02]  /*35b0*/  IMAD.MOV.U32 R209, RZ, RZ, R234 ;  /* 0x000000ffffd17224 */ /* 0x000fe400078e00ea */
[----:B------:R-:W-:Y:S02]  /*35c0*/  IMAD.MOV.U32 R210, RZ, RZ, R233 ;  /* 0x000000ffffd27224 */ /* 0x000fe400078e00e9 */
[----:B------:R-:W-:Y:S01]  /*35d0*/  IMAD.MOV.U32 R211, RZ, RZ, R232 ;  /* 0x000000ffffd37224 */ /* 0x000fe200078e00e8 */
[----:B---3--:R-:W-:Y:S01]  /*35e0*/  MOV R215, R220 ;  /* 0x000000dc00d77202 */ /* 0x008fe20000000f00 */
[----:B------:R-:W-:-:S02]  /*35f0*/  IMAD.MOV.U32 R212, RZ, RZ, R223 ;  /* 0x000000ffffd47224 */ /* 0x000fc400078e00df */
[----:B------:R-:W-:Y:S01]  /*3600*/  IMAD.MOV.U32 R213, RZ, RZ, R222 ;  /* 0x000000ffffd57224 */ /* 0x000fe200078e00de */
[----:B------:R2:W-:Y:S01]  /*3610*/  STS.128 [R3+UR9], R208 ;  /* 0x000000d003007988 */ /* 0x0005e20008000c09 */
[----:B------:R-:W-:-:S05]  /*3620*/  IMAD.MOV.U32 R214, RZ, RZ, R221 ;  /* 0x000000ffffd67224 */ /* 0x000fca00078e00dd */
[----:B------:R-:W-:Y:S01]  /*3630*/  STS.128 [R3+UR9+0x3000], R212 ;  /* 0x003000d403007988 */ /* 0x000fe20008000c09 */
[----:B--2---:R-:W-:Y:S01]  /*3640*/  IMAD.MOV.U32 R208, RZ, RZ, R227 ;  /* 0x000000ffffd07224 */ /* 0x004fe200078e00e3 */
[----:B------:R-:W-:Y:S01]  /*3650*/  MOV R210, R225 ;  /* 0x000000e100d27202 */ /* 0x000fe20000000f00 */
[----:B------:R-:W-:Y:S02]  /*3660*/  IMAD.MOV.U32 R209, RZ, RZ, R226 ;  /* 0x000000ffffd17224 */ /* 0x000fe400078e00e2 */
[----:B------:R-:W-:-:S05]  /*3670*/  IMAD.MOV.U32 R211, RZ, RZ, R224 ;  /* 0x000000ffffd37224 */ /* 0x000fca00078e00e0 */
[----:B------:R-:W-:Y:S01]  /*3680*/  STS.128 [R3+UR9+0x2000], R208 ;  /* 0x002000d003007988 */ /* 0x000fe20008000c09 */
[----:B------:R-:W-:Y:S06]  /*3690*/  BAR.SYNC.DEFER_BLOCKING 0x0 ;  /* 0x0000000000007b1d */ /* 0x000fec0000010000 */
[----:B------:R2:W-:Y:S02]  /*36a0*/  STL [R1+0x1f8], R11 ;  /* 0x0001f80b01007387 */ /* 0x0005e40000100800 */
[----:B--2---:R-:W2:Y:S02]  /*36b0*/  S2R R11, SR_TID.X ;  /* 0x00000000000b7919 */ /* 0x004ea40000002100 */
[----:B------:R-:W3:Y:S04]  /*36c0*/  LDS.128 R236, [R0+UR9] ;  /* 0x0000000900ec7984 */ /* 0x000ee80008000c00 */
[----:B------:R-:W4:Y:S04]  /*36d0*/  LDS.128 R232, [R0+UR9+0x200] ;  /* 0x0002000900e87984 */ /* 0x000f280008000c00 */
[----:B------:R-:W5:Y:S04]  /*36e0*/  LDS.128 R228, [R0+UR9+0x400] ;  /* 0x0004000900e47984 */ /* 0x000f680008000c00 */
[----:B------:R-:W5:Y:S04]  /*36f0*/  LDS.128 R224, [R0+UR9+0x600] ;  /* 0x0006000900e07984 */ /* 0x000f680008000c00 */
[----:B------:R-:W5:Y:S04]  /*3700*/  LDS.128 R220, [R0+UR9+0x800] ;  /* 0x0008000900dc7984 */ /* 0x000f680008000c00 */
[----:B------:R-:W5:Y:S04]  /*3710*/  LDS.128 R216, [R0+UR9+0xa00] ;  /* 0x000a000900d87984 */ /* 0x000f680008000c00 */
[----:B------:R-:W5:Y:S04]  /*3720*/  LDS.128 R212, [R0+UR9+0xc00] ;  /* 0x000c000900d47984 */ /* 0x000f680008000c00 */
[----:B------:R-:W5:Y:S01]  /*3730*/  LDS.128 R208, [R0+UR9+0xe00] ;  /* 0x000e000900d07984 */ /* 0x000f620008000c00 */
[----:B------:R-:W0:Y:S01]  /*3740*/  S2R R10, SR_TID.X ;  /* 0x00000000000a7919 */ /* 0x000e220000002100 */
[----:B------:R-:W-:-:S02]  /*3750*/  IMAD.MOV.U32 R240, RZ, RZ, R120 ;  /* 0x000000fffff07224 */ /* 0x000fc400078e0078 */
[----:B------:R-:W-:Y:S02]  /*3760*/  IMAD.MOV.U32 R241, RZ, RZ, R122 ;  /* 0x000000fffff17224 */ /* 0x000fe400078e007a */
[----:B------:R-:W-:Y:S02]  /*3770*/  IMAD.MOV.U32 R242, RZ, RZ, R136 ;  /* 0x000000fffff27224 */ /* 0x000fe400078e0088 */
[----:B------:R-:W-:Y:S01]  /*3780*/  IMAD.MOV.U32 R243, RZ, RZ, R138 ;  /* 0x000000fffff37224 */ /* 0x000fe200078e008a */
[----:B------:R-:W-:Y:S01]  /*3790*/  BAR.SYNC.DEFER_BLOCKING 0x0 ;  /* 0x0000000000007b1d */ /* 0x000fe20000010000 */
[----:B------:R-:W-:Y:S01]  /*37a0*/  IMAD.MOV.U32 R120, RZ, RZ, R121 ;  /* 0x000000ffff787224 */ /* 0x000fe200078e0079 */
[----:B--2---:R-:W-:Y:S01]  /*37b0*/  SHF.R.U32.HI R11, RZ, 0x5, R11 ;  /* 0x00000005ff0b7819 */ /* 0x004fe2000001160b */
        /* <DEDUP_REMOVED lines=8> */
[----:B------:R-:W-:Y:S01]  /*3840*/  IMAD.MOV.U32 R121, RZ, RZ, R123 ;  /* 0x000000ffff797224 */ /* 0x000fe200078e007b */
[----:B------:R-:W-:Y:S01]  /*3850*/  MOV R123, R139 ;  /* 0x0000008b007b7202 */ /* 0x000fe20000000f00 */
[----:B------:R-:W-:Y:S01]  /*3860*/  IMAD.MOV.U32 R122, RZ, RZ, R137 ;  /* 0x000000ffff7a7224 */ /* 0x000fe200078e0089 */
[----:B------:R-:W-:Y:S01]  /*3870*/  SGXT.U32 R11, R11, 0x3 ;  /* 0x000000030b0b781a */ /* 0x000fe20000000000 */
[----:B------:R2:W-:Y:S03]  /*3880*/  STS.128 [R2+UR9], R240 ;  /* 0x000000f002007988 */ /* 0x0005e60008000c09 */
[----:B------:R-:W-:Y:S01]  /*3890*/  LOP3.LUT R11, R11, 0x8, RZ, 0xfc, !PT ;  /* 0x000000080b0b7812 */ /* 0x000fe200078efcff */
[----:B------:R-:W-:Y:S01]  /*38a0*/  STS.128 [R2+UR9+0x1000], R244 ;  /* 0x001000f402007988 */ /* 0x000fe20008000c09 */
[----:B------:R-:W-:-:S03]  /*38b0*/  IMAD.MOV.U32 R124, RZ, RZ, R129 ;  /* 0x000000ffff7c7224 */ /* 0x000fc600078e0081 */
[----:B------:R-:W-:Y:S01]  /*38c0*/  STS.128 [R2+UR9+0x2000], R248 ;  /* 0x002000f802007988 */ /* 0x000fe20008000c09 */
[----:B--2---:R-:W-:Y:S01]  /*38d0*/  IMAD.MOV.U32 R240, RZ, RZ, R132 ;  /* 0x000000fffff07224 */ /* 0x004fe200078e0084 */
[----:B------:R-:W-:Y:S01]  /*38e0*/  MOV R242, R148 ;  /* 0x0000009400f27202 */ /* 0x000fe20000000f00 */
[----:B------:R-:W-:Y:S02]  /*38f0*/  IMAD.MOV.U32 R241, RZ, RZ, R134 ;  /* 0x000000fffff17224 */ /* 0x000fe400078e0086 */
[----:B------:R-:W-:Y:S01]  /*3900*/  IMAD.MOV.U32 R243, RZ, RZ, R150 ;  /* 0x000000fffff37224 */ /* 0x000fe200078e0096 */
[----:B------:R-:W-:-:S04]  /*3910*/  ULEA UR4, UP0, UR8, UR6, 0x5 ;  /* 0x0000000608047291 */ /* 0x000fc8000f80283f */
[----:B------:R2:W-:Y:S01]  /*3920*/  STS.128 [R2+UR9+0x3000], R240 ;  /* 0x003000f002007988 */ /* 0x0005e20008000c09 */
[----:B------:R-:W-:-:S03]  /*3930*/  IMAD.MOV.U32 R126, RZ, RZ, R145 ;  /* 0x000000ffff7e7224 */ /* 0x000fc600078e0091 */
[----:B------:R1:W-:Y:S01]  /*3940*/  STS.128 [R3+UR9], R120 ;  /* 0x0000007803007988 */ /* 0x0003e20008000c09 */
[----:B------:R-:W-:Y:S01]  /*3950*/  MOV R128, R133 ;  /* 0x0000008500807202 */ /* 0x000fe20000000f00 */
[----:B------:R-:W-:Y:S02]  /*3960*/  IMAD.MOV.U32 R129, RZ, RZ, R135 ;  /* 0x000000ffff817224 */ /* 0x000fe400078e0087 */
[----:B------:R-:W-:Y:S01]  /*3970*/  IMAD.MOV.U32 R130, RZ, RZ, R149 ;  /* 0x000000ffff827224 */ /* 0x000fe200078e0095 */
[----:B------:R-:W-:Y:S01]  /*3980*/  ULEA.HI.X UR5, UR10, UR7, URZ, 0x2, UP0 ;  /* 0x000000070a057291 */ /* 0x000fe200080f143f */
[----:B------:R-:W-:Y:S02]  /*3990*/  MOV R132, 0x4 ;  /* 0x0000000400847802 */ /* 0x000fe40000000f00 */
[----:B0-----:R-:W-:Y:S02]  /*39a0*/  LOP3.LUT R10, R10, 0x1f, RZ, 0xc0, !PT ;  /* 0x0000001f0a0a7812 */ /* 0x001fe400078ec0ff */
[----:B--2---:R-:W-:Y:S01]  /*39b0*/  LEA R2, P0, R11, UR6, 0xa ;  /* 0x000000060b027c11 */ /* 0x004fe2000f8050ff */
[----:B-1----:R-:W-:-:S02]  /*39c0*/  IMAD.MOV.U32 R120, RZ, RZ, R125 ;  /* 0x000000ffff787224 */ /* 0x002fc400078e007d */
[----:B------:R-:W-:Y:S02]  /*39d0*/  IMAD.MOV.U32 R121, RZ, RZ, R127 ;  /* 0x000000ffff797224 */ /* 0x000fe400078e007f */
[----:B------:R-:W-:Y:S02]  /*39e0*/  IMAD.MOV.U32 R125, RZ, RZ, R131 ;  /* 0x000000ffff7d7224 */ /* 0x000fe400078e0083 */
[----:B------:R-:W-:Y:S02]  /*39f0*/  IMAD.MOV.U32 R122, RZ, RZ, R141 ;  /* 0x000000ffff7a7224 */ /* 0x000fe400078e008d */
[----:B------:R-:W-:Y:S02]  /*3a00*/  IMAD.MOV.U32 R123, RZ, RZ, R143 ;  /* 0x000000ffff7b7224 */ /* 0x000fe400078e008f */
[----:B------:R-:W-:Y:S02]  /*3a10*/  IMAD.MOV.U32 R127, RZ, RZ, R147 ;  /* 0x000000ffff7f7224 */ /* 0x000fe400078e0093 */
[----:B------:R-:W-:Y:S01]  /*3a20*/  IMAD.MOV.U32 R131, RZ, RZ, R151 ;  /* 0x000000ffff837224 */ /* 0x000fe200078e0097 */
[----:B------:R0:W-:Y:S04]  /*3a30*/  STS.128 [R3+UR9+0x1000], R120 ;  /* 0x0010007803007988 */ /* 0x0001e80008000c09 */
[----:B------:R-:W-:Y:S04]  /*3a40*/  STS.128 [R3+UR9+0x2000], R124 ;  /* 0x0020007c03007988 */ /* 0x000fe80008000c09 */
[----:B------:R1:W-:Y:S01]  /*3a50*/  STS.128 [R3+UR9+0x3000], R128 ;  /* 0x0030008003007988 */ /* 0x0003e20008000c09 */
[----:B0-----:R-:W-:Y:S01]  /*3a60*/  IMAD.WIDE.U32 R120, R10, R132, UR4 ;  /* 0x000000040a787e25 */ /* 0x001fe2000f8e0084 */
[----:B------:R-:W-:Y:S01]  /*3a70*/  BAR.SYNC.DEFER_BLOCKING 0x0 ;  /* 0x0000000000007b1d */ /* 0x000fe20000010000 */
[----:B-1----:R-:W-:-:S05]  /*3a80*/  LEA.HI.X R3, R252, UR7, RZ, 0x2, P0 ;  /* 0x00000007fc037c11 */ /* 0x002fca00080f14ff */
[----:B------:R-:W0:Y:S01]  /*3a90*/  S2R R11, SR_TID.X ;  /* 0x00000000000b7919 */ /* 0x000e220000002100 */
[----:B------:R-:W-:Y:S01]  /*3aa0*/  IMAD.WIDE.U32 R132, R10, 0x4, R2 ;  /* 0x000000040a847825 */ /* 0x000fe200078e0002 */
[----:B------:R-:W1:Y:S01]  /*3ab0*/  S2R R136, SR_TID.X ;  /* 0x0000000000887919 */ /* 0x000e620000002100 */
[----:B------:R-:W2:Y:S01]  /*3ac0*/  S2R R10, SR_TID.X ;  /* 0x00000000000a7919 */ /* 0x000ea20000002100 */
[----:B------:R-:W4:Y:S04]  /*3ad0*/  LDL.LU R252, [R1+0x200] ;  /* 0x0002000001fc7983 */ /* 0x000f280000300800 */
[----:B------:R5:W-:Y:S04]  /*3ae0*/  STG.E desc[UR12][R120.64], R12 ;  /* 0x0000000c78007986 */ /* 0x000be8000c10190c */
[----:B------:R-:W-:Y:S04]  /*3af0*/  STG.E desc[UR12][R120.64+0x80], R14 ;  /* 0x0000800e78007986 */ /* 0x000fe8000c10190c */
[----:B------:R-:W-:Y:S04]  /*3b00*/  STG.E desc[UR12][R120.64+0x100], R172 ;  /* 0x000100ac78007986 */ /* 0x000fe8000c10190c */
[----:B------:R-:W-:Y:S01]  /*3b10*/  STG.E desc[UR12][R120.64+0x180], R174 ;  /* 0x000180ae78007986 */ /* 0x000fe2000c10190c */
[----:B--2---:R-:W-:-:S04]  /*3b20*/  SHF.R.U32.HI R10, RZ, 0x5, R10 ;  /* 0x00000005ff0a7819 */ /* 0x004fc8000001160a */
[----:B------:R-:W-:Y:S01]  /*3b30*/  SGXT.U32 R10, R10, 0x3 ;  /* 0x000000030a0a781a */ /* 0x000fe20000000000 */
[----:B------:R-:W-:Y:S03]  /*3b40*/  STG.E desc[UR12][R120.64+0x200], R204 ;  /* 0x000200cc78007986 */ /* 0x000fe6000c10190c */
[----:B------:R-:W-:Y:S01]  /*3b50*/  LOP3.LUT R10, R10, 0x18, RZ, 0xfc, !PT ;  /* 0x000000180a0a7812 */ /* 0x000fe200078efcff */
[----:B------:R-:W-:Y:S04]  /*3b60*/  STG.E desc[UR12][R120.64+0x280], R206 ;  /* 0x000280ce78007986 */ /* 0x000fe8000c10190c */
[----:B---3--:R-:W-:Y:S01]  /*3b70*/  STG.E desc[UR12][R120.64+0x300], R236 ;  /* 0x000300ec78007986 */ /* 0x008fe2000c10190c */
[----:B-----5:R-:W-:-:S03]  /*3b80*/  LEA R12, P2, R10, UR6, 0xa ;  /* 0x000000060a0c7c11 */ /* 0x020fc6000f8450ff */
[----:B------:R-:W-:Y:S04]  /*3b90*/  STG.E desc[UR12][R120.64+0x380], R238 ;  /* 0x000380ee78007986 */ /* 0x000fe8000c10190c */
[----:B------:R2:W-:Y:S02]  /*3ba0*/  STG.E desc[UR12][R132.64], R13 ;  /* 0x0000000d84007986 */ /* 0x0005e4000c10190c */
[----:B--2---:R-:W-:Y:S02]  /*3bb0*/  SHF.L.U32 R13, R10, 0x8, RZ ;  /* 0x000000080a0d7819 */ /* 0x004fe400000006ff */
[----:B------:R-:W2:Y:S01]  /*3bc0*/  S2R R10, SR_TID.X ;  /* 0x00000000000a7919 */ /* 0x000ea20000002100 */
[----:B0-----:R-:W-:-:S04]  /*3bd0*/  SHF.R.U32.HI R11, RZ, 0x5, R11 ;  /* 0x00000005ff0b7819 */ /* 0x001fc8000001160b */
[----:B------:R-:W-:-:S04]  /*3be0*/  SGXT.U32 R11, R11, 0x3 ;  /* 0x000000030b0b781a */ /* 0x000fc80000000000 */
[----:B------:R-:W-:Y:S01]  /*3bf0*/  LOP3.LUT R11, R11, 0x20, RZ, 0xfc, !PT ;  /* 0x000000200b0b7812 */ /* 0x000fe200078efcff */
[----:B------:R0:W-:Y:S03]  /*3c00*/  STG.E desc[UR12][R132.64+0x80], R15 ;  /* 0x0000800f84007986 */ /* 0x0001e6000c10190c */
[----:B------:R-:W-:Y:S02]  /*3c10*/  LEA R14, P1, R11, UR6, 0xa ;  /* 0x000000060b0e7c11 */ /* 0x000fe4000f8250ff */
[----:B--2---:R-:W-:-:S04]  /*3c20*/  SHF.R.U32.HI R10, RZ, 0x5, R10 ;  /* 0x00000005ff0a7819 */ /* 0x004fc8000001160a */
[----:B------:R-:W-:-:S04]  /*3c30*/  SGXT.U32 R10, R10, 0x3 ;  /* 0x000000030a0a781a */ /* 0x000fc80000000000 */
[----:B------:R-:W-:Y:S01]  /*3c40*/  LOP3.LUT R10, R10, 0x28, RZ, 0xfc, !PT ;  /* 0x000000280a0a7812 */ /* 0x000fe200078efcff */
[----:B0-----:R-:W-:-:S03]  /*3c50*/  IMAD.SHL.U32 R15, R11, 0x100, RZ ;  /* 0x000001000b0f7824 */ /* 0x001fc600078e00ff */
[C---:B------:R-:W-:Y:S01]  /*3c60*/  LEA R120, P0, R10.reuse, UR6, 0xa ;  /* 0x000000060a787c11 */ /* 0x040fe2000f8050ff */
[----:B------:R-:W-:Y:S01]  /*3c70*/  IMAD.SHL.U32 R121, R10, 0x100, RZ ;  /* 0x000001000a797824 */ /* 0x000fe200078e00ff */
[----:B------:R-:W0:Y:S01]  /*3c80*/  S2R R11, SR_TID.X ;  /* 0x00000000000b7919 */ /* 0x000e220000002100 */
[----:B------:R-:W2:Y:S01]  /*3c90*/  S2R R10, SR_TID.X ;  /* 0x00000000000a7919 */ /* 0x000ea20000002100 */
[----:B0-----:R-:W-:Y:S02]  /*3ca0*/  SHF.R.U32.HI R11, RZ, 0x5, R11 ;  /* 0x00000005ff0b7819 */ /* 0x001fe4000001160b */
[----:B--2---:R-:W-:Y:S02]  /*3cb0*/  SHF.R.U32.HI R10, RZ, 0x5, R10 ;  /* 0x00000005ff0a7819 */ /* 0x004fe4000001160a */
[----:B------:R-:W-:Y:S02]  /*3cc0*/  SGXT.U32 R11, R11, 0x3 ;  /* 0x000000030b0b781a */ /* 0x000fe40000000000 */
[----:B------:R-:W-:-:S02]  /*3cd0*/  SGXT.U32 R10, R10, 0x3 ;  /* 0x000000030a0a781a */ /* 0x000fc40000000000 */
[----:B------:R-:W-:Y:S02]  /*3ce0*/  LOP3.LUT R11, R11, 0x38, RZ, 0xfc, !PT ;  /* 0x000000380b0b7812 */ /* 0x000fe400078efcff */
[----:B------:R-:W-:Y:S02]  /*3cf0*/  LOP3.LUT R10, R10, 0x40, RZ, 0xfc, !PT ;  /* 0x000000400a0a7812 */ /* 0x000fe400078efcff */
[C---:B------:R-:W-:Y:S01]  /*3d00*/  LEA R124, P5, R11.reuse, UR6, 0xa ;  /* 0x000000060b7c7c11 */ /* 0x040fe2000f8a50ff */
[----:B------:R-:W-:Y:S01]  /*3d10*/  IMAD.SHL.U32 R125, R11, 0x100, RZ ;  /* 0x000001000b7d7824 */ /* 0x000fe200078e00ff */
[C---:B------:R-:W-:Y:S02]  /*3d20*/  SHF.L.U32 R127, R10.reuse, 0x8, RZ ;  /* 0x000000080a7f7819 */ /* 0x040fe400000006ff */
[----:B------:R-:W-:Y:S01]  /*3d30*/  LEA R126, P4, R10, UR6, 0xa ;  /* 0x000000060a7e7c11 */ /* 0x000fe2000f8850ff */
[----:B------:R-:W0:Y:S01]  /*3d40*/  S2R R11, SR_TID.X ;  /* 0x00000000000b7919 */ /* 0x000e220000002100 */
[----:B------:R-:W2:Y:S01]  /*3d50*/  S2R R10, SR_TID.X ;  /* 0x00000000000a7919 */ /* 0x000ea20000002100 */
[----:B-1----:R-:W-:-:S04]  /*3d60*/  SHF.R.U32.HI R136, RZ, 0x5, R136 ;  /* 0x00000005ff887819 */ /* 0x002fc80000011688 */
[----:B------:R-:W-:-:S04]  /*3d70*/  SGXT.U32 R136, R136, 0x3 ;  /* 0x000000038888781a */ /* 0x000fc80000000000 */
[----:B------:R-:W-:-:S04]  /*3d80*/  LOP3.LUT R136, R136, 0x10, RZ, 0xfc, !PT ;  /* 0x0000001088887812 */ /* 0x000fc800078efcff */
[C---:B------:R-:W-:Y:S01]  /*3d90*/  LEA R2, P3, R136.reuse, UR6, 0xa ;  /* 0x0000000688027c11 */ /* 0x040fe2000f8650ff */
[----:B------:R-:W-:Y:S01]  /*3da0*/  IMAD.SHL.U32 R3, R136, 0x100, RZ ;  /* 0x0000010088037824 */ /* 0x000fe200078e00ff */
[----:B------:R-:W-:Y:S02]  /*3db0*/  LEA.HI.X R13, R13, UR7, RZ, 0x2, P2 ;  /* 0x000000070d0d7c11 */ /* 0x000fe400090f14ff */
[----:B0-----:R-:W-:Y:S02]  /*3dc0*/  SHF.R.U32.HI R11, RZ, 0x5, R11 ;  /* 0x00000005ff0b7819 */ /* 0x001fe4000001160b */
[----:B--2---:R-:W-:Y:S02]  /*3dd0*/  SHF.R.U32.HI R10, RZ, 0x5, R10 ;  /* 0x00000005ff0a7819 */ /* 0x004fe4000001160a */
[----:B------:R-:W-:Y:S02]  /*3de0*/  SGXT.U32 R11, R11, 0x3 ;  /* 0x000000030b0b781a */ /* 0x000fe40000000000 */
[----:B------:R-:W-:-:S02]  /*3df0*/  SGXT.U32 R10, R10, 0x3 ;  /* 0x000000030a0a781a */ /* 0x000fc40000000000 */
[----:B------:R-:W-:Y:S02]  /*3e00*/  LOP3.LUT R11, R11, 0x48, RZ, 0xfc, !PT ;  /* 0x000000480b0b7812 */ /* 0x000fe400078efcff */
[----:B------:R-:W-:Y:S02]  /*3e10*/  LOP3.LUT R10, R10, 0x50, RZ, 0xfc, !PT ;  /* 0x000000500a0a7812 */ /* 0x000fe400078efcff */
[----:B------:R-:W-:Y:S01]  /*3e20*/  LEA.HI.X R3, R3, UR7, RZ, 0x2, P3 ;  /* 0x0000000703037c11 */ /* 0x000fe200098f14ff */
[C---:B------:R-:W-:Y:S01]  /*3e30*/  IMAD.SHL.U32 R129, R11.reuse, 0x100, RZ ;  /* 0x000001000b817824 */ /* 0x040fe200078e00ff */
[C---:B------:R-:W-:Y:S01]  /*3e40*/  LEA R130, P2, R10.reuse, UR6, 0xa ;  /* 0x000000060a827c11 */ /* 0x040fe2000f8450ff */
[----:B------:R-:W-:Y:S01]  /*3e50*/  IMAD.SHL.U32 R131, R10, 0x100, RZ ;  /* 0x000001000a837824 */ /* 0x000fe200078e00ff */
[----:B------:R-:W-:Y:S01]  /*3e60*/  LEA R128, P3, R11, UR6, 0xa ;  /* 0x000000060b807c11 */ /* 0x000fe2000f8650ff */
[----:B------:R-:W0:Y:S01]  /*3e70*/  S2R R10, SR_TID.X ;  /* 0x00000000000a7919 */ /* 0x000e220000002100 */
[----:B------:R-:W1:Y:S01]  /*3e80*/  S2R R11, SR_TID.X ;  /* 0x00000000000b7919 */ /* 0x000e620000002100 */
[----:B------:R-:W-:Y:S01]  /*3e90*/  LEA.HI.X R121, R121, UR7, RZ, 0x2, P0 ;  /* 0x0000000779797c11 */ /* 0x000fe200080f14ff */
[----:B------:R-:W2:Y:S01]  /*3ea0*/  S2R R136, SR_TID.X ;  /* 0x0000000000887919 */ /* 0x000ea20000002100 */
[----:B------:R-:W-:Y:S01]  /*3eb0*/  LEA.HI.X R15, R15, UR7, RZ, 0x2, P1 ;  /* 0x000000070f0f7c11 */ /* 0x000fe200088f14ff */
[----:B------:R-:W-:Y:S04]  /*3ec0*/  STG.E desc[UR12][R132.64+0x100], R173 ;  /* 0x000100ad84007986 */ /* 0x000fe8000c10190c */
[----:B------:R-:W-:Y:S01]  /*3ed0*/  STG.E desc[UR12][R132.64+0x180], R175 ;  /* 0x000180af84007986 */ /* 0x000fe2000c10190c */
[----:B0-----:R-:W-:-:S02]  /*3ee0*/  SHF.R.U32.HI R10, RZ, 0x5, R10 ;  /* 0x00000005ff0a7819 */ /* 0x001fc4000001160a */
[----:B-1----:R-:W-:Y:S02]  /*3ef0*/  SHF.R.U32.HI R11, RZ, 0x5, R11 ;  /* 0x00000005ff0b7819 */ /* 0x002fe4000001160b */
[----:B------:R-:W-:Y:S02]  /*3f00*/  SGXT.U32 R10, R10, 0x3 ;  /* 0x000000030a0a781a */ /* 0x000fe40000000000 */
[----:B------:R-:W-:Y:S02]  /*3f10*/  SGXT.U32 R11, R11, 0x3 ;  /* 0x000000030b0b781a */ /* 0x000fe40000000000 */
[----:B------:R-:W-:Y:S02]  /*3f20*/  LOP3.LUT R10, R10, 0x60, RZ, 0xfc, !PT ;  /* 0x000000600a0a7812 */ /* 0x000fe400078efcff */
[----:B------:R-:W-:Y:S01]  /*3f30*/  LOP3.LUT R11, R11, 0x58, RZ, 0xfc, !PT ;  /* 0x000000580b0b7812 */ /* 0x000fe200078efcff */
[----:B------:R-:W-:Y:S01]  /*3f40*/  STG.E desc[UR12][R132.64+0x200], R205 ;  /* 0x000200cd84007986 */ /* 0x000fe2000c10190c */
[C---:B------:R-:W-:Y:S01]  /*3f50*/  LEA R134, P0, R10.reuse, UR6, 0xa ;  /* 0x000000060a867c11 */ /* 0x040fe2000f8050ff */
[----:B------:R-:W-:-:S02]  /*3f60*/  IMAD.SHL.U32 R135, R10, 0x100, RZ ;  /* 0x000001000a877824 */ /* 0x000fc400078e00ff */
[----:B------:R-:W-:Y:S04]  /*3f70*/  STG.E desc[UR12][R132.64+0x280], R207 ;  /* 0x000280cf84007986 */ /* 0x000fe8000c10190c */
[----:B------:R-:W-:Y:S04]  /*3f80*/  STG.E desc[UR12][R132.64+0x300], R237 ;  /* 0x000300ed84007986 */ /* 0x000fe8000c10190c */
[----:B------:R0:W-:Y:S01]  /*3f90*/  STG.E desc[UR12][R132.64+0x380], R239 ;  /* 0x000380ef84007986 */ /* 0x0001e2000c10190c */
[----:B------:R-:W1:Y:S01]  /*3fa0*/  S2R R10, SR_TID.X ;  /* 0x00000000000a7919 */ /* 0x000e620000002100 */
[C---:B0-----:R-:W-:Y:S01]  /*3fb0*/  IMAD.SHL.U32 R133, R11.reuse, 0x100, RZ ;  /* 0x000001000b857824 */ /* 0x041fe200078e00ff */
[----:B------:R-:W-:-:S02]  /*3fc0*/  LEA R132, P1, R11, UR6, 0xa ;  /* 0x000000060b847c11 */ /* 0x000fc4000f8250ff */
[----:B------:R-:W0:Y:S01]  /*3fd0*/  S2R R11, SR_TID.X ;  /* 0x00000000000b7919 */ /* 0x000e220000002100 */
[----:B--2---:R-:W-:-:S04]  /*3fe0*/  SHF.R.U32.HI R136, RZ, 0x5, R136 ;  /* 0x00000005ff887819 */ /* 0x004fc80000011688 */
[----:B------:R-:W-:-:S04]  /*3ff0*/  SGXT.U32 R136, R136, 0x3 ;  /* 0x000000038888781a */ /* 0x000fc80000000000 */
[----:B------:R-:W-:Y:S02]  /*4000*/  LOP3.LUT R136, R136, 0x30, RZ, 0xfc, !PT ;  /* 0x0000003088887812 */ /* 0x000fe400078efcff */
[----:B-1----:R-:W-:-:S04]  /*4010*/  SHF.R.U32.HI R10, RZ, 0x5, R10 ;  /* 0x00000005ff0a7819 */ /* 0x002fc8000001160a */
[----:B------:R-:W-:Y:S02]  /*4020*/  SGXT.U32 R10, R10, 0x3 ;  /* 0x000000030a0a781a */ /* 0x000fe40000000000 */
[----:B0-----:R-:W-:Y:S01]  /*4030*/  SHF.R.U32.HI R11, RZ, 0x5, R11 ;  /* 0x00000005ff0b7819 */ /* 0x001fe2000001160b */
[----:B------:R-:W-:-:S03]  /*4040*/  IMAD.SHL.U32 R123, R136, 0x100, RZ ;  /* 0x00000100887b7824 */ /* 0x000fc600078e00ff */
[----:B------:R-:W-:Y:S02]  /*4050*/  SGXT.U32 R11, R11, 0x3 ;  /* 0x000000030b0b781a */ /* 0x000fe40000000000 */
[----:B------:R-:W-:Y:S02]  /*4060*/  LOP3.LUT R10, R10, 0x70, RZ, 0xfc, !PT ;  /* 0x000000700a0a7812 */ /* 0x000fe400078efcff */
[----:B------:R-:W-:Y:S02]  /*4070*/  LEA R122, P6, R136, UR6, 0xa ;  /* 0x00000006887a7c11 */ /* 0x000fe4000f8c50ff */
[----:B------:R-:W-:Y:S01]  /*4080*/  LOP3.LUT R11, R11, 0x68, RZ, 0xfc, !PT ;  /* 0x000000680b0b7812 */ /* 0x000fe200078efcff */
[----:B------:R-:W-:Y:S01]  /*4090*/  IMAD.SHL.U32 R139, R10, 0x100, RZ ;  /* 0x000001000a8b7824 */ /* 0x000fe200078e00ff */
[----:B------:R-:W-:Y:S02]  /*40a0*/  LEA.HI.X R125, R125, UR7, RZ, 0x2, P5 ;  /* 0x000000077d7d7c11 */ /* 0x000fe4000a8f14ff */
[----:B------:R-:W-:-:S02]  /*40b0*/  LEA.HI.X R123, R123, UR7, RZ, 0x2, P6 ;  /* 0x000000077b7b7c11 */ /* 0x000fc4000b0f14ff */
[----:B------:R-:W-:Y:S02]  /*40c0*/  LEA R138, P5, R10, UR6, 0xa ;  /* 0x000000060a8a7c11 */ /* 0x000fe4000f8a50ff */
[C---:B------:R-:W-:Y:S01]  /*40d0*/  SHF.L.U32 R137, R11.reuse, 0x8, RZ ;  /* 0x000000080b897819 */ /* 0x040fe200000006ff */
[----:B------:R-:W0:Y:S01]  /*40e0*/  S2R R10, SR_TID.X ;  /* 0x00000000000a7919 */ /* 0x000e220000002100 */
[----:B------:R-:W-:Y:S02]  /*40f0*/  LEA R136, P6, R11, UR6, 0xa ;  /* 0x000000060b887c11 */ /* 0x000fe4000f8c50ff */
[----:B------:R-:W1:Y:S01]  /*4100*/  S2R R11, SR_TID.X ;  /* 0x00000000000b7919 */ /* 0x000e620000002100 */
[----:B------:R-:W-:Y:S02]  /*4110*/  LEA.HI.X R129, R129, UR7, RZ, 0x2, P3 ;  /* 0x0000000781817c11 */ /* 0x000fe400098f14ff */
[----:B------:R-:W-:Y:S02]  /*4120*/  LEA.HI.X R127, R127, UR7, RZ, 0x2, P4 ;  /* 0x000000077f7f7c11 */ /* 0x000fe4000a0f14ff */
[----:B0-----:R-:W-:-:S02]  /*4130*/  SHF.R.U32.HI R10, RZ, 0x5, R10 ;  /* 0x00000005ff0a7819 */ /* 0x001fc4000001160a */
[----:B-1----:R-:W-:Y:S02]  /*4140*/  SHF.R.U32.HI R11, RZ, 0x5, R11 ;  /* 0x00000005ff0b7819 */ /* 0x002fe4000001160b */
[----:B------:R-:W-:Y:S02]  /*4150*/  SGXT.U32 R10, R10, 0x3 ;  /* 0x000000030a0a781a */ /* 0x000fe40000000000 */
[----:B------:R-:W-:Y:S02]  /*4160*/  SGXT.U32 R11, R11, 0x3 ;  /* 0x000000030b0b781a */ /* 0x000fe40000000000 */
[----:B------:R-:W-:Y:S02]  /*4170*/  LOP3.LUT R10, R10, 0x80, RZ, 0xfc, !PT ;  /* 0x000000800a0a7812 */ /* 0x000fe400078efcff */
[----:B------:R-:W-:Y:S02]  /*4180*/  LOP3.LUT R11, R11, 0x78, RZ, 0xfc, !PT ;  /* 0x000000780b0b7812 */ /* 0x000fe400078efcff */
[C---:B------:R-:W-:Y:S01]  /*4190*/  LEA R142, P3, R10.reuse, UR6, 0xa ;  /* 0x000000060a8e7c11 */ /* 0x040fe2000f8650ff */
[----:B------:R-:W-:Y:S01]  /*41a0*/  IMAD.SHL.U32 R143, R10, 0x100, RZ ;  /* 0x000001000a8f7824 */ /* 0x000fe200078e00ff */
[C---:B------:R-:W-:Y:S01]  /*41b0*/  LEA R140, P4, R11.reuse, UR6, 0xa ;  /* 0x000000060b8c7c11 */ /* 0x040fe2000f8850ff */
[----:B------:R-:W-:Y:S01]  /*41c0*/  IMAD.SHL.U32 R141, R11, 0x100, RZ ;  /* 0x000001000b8d7824 */ /* 0x000fe200078e00ff */
[----:B------:R-:W0:Y:S01]  /*41d0*/  S2R R10, SR_TID.X ;  /* 0x00000000000a7919 */ /* 0x000e220000002100 */
[----:B------:R-:W1:Y:S01]  /*41e0*/  S2R R11, SR_TID.X ;  /* 0x00000000000b7919 */ /* 0x000e620000002100 */
[----:B------:R-:W-:-:S02]  /*41f0*/  LEA.HI.X R133, R133, UR7, RZ, 0x2, P1 ;  /* 0x0000000785857c11 */ /* 0x000fc400088f14ff */
[----:B------:R-:W-:Y:S02]  /*4200*/  LEA.HI.X R131, R131, UR7, RZ, 0x2, P2 ;  /* 0x0000000783837c11 */ /* 0x000fe400090f14ff */
[----:B0-----:R-:W-:Y:S02]  /*4210*/  SHF.R.U32.HI R10, RZ, 0x5, R10 ;  /* 0x00000005ff0a7819 */ /* 0x001fe4000001160a */
[----:B-1----:R-:W-:Y:S02]  /*4220*/  SHF.R.U32.HI R11, RZ, 0x5, R11 ;  /* 0x00000005ff0b7819 */ /* 0x002fe4000001160b */
[----:B------:R-:W-:Y:S02]  /*4230*/  SGXT.U32 R10, R10, 0x3 ;  /* 0x000000030a0a781a */ /* 0x000fe40000000000 */
[----:B------:R-:W-:Y:S02]  /*4240*/  SGXT.U32 R11, R11, 0x3 ;  /* 0x000000030b0b781a */ /* 0x000fe40000000000 */
[----:B------:R-:W-:-:S02]  /*4250*/  LOP3.LUT R10, R10, 0x90, RZ, 0xfc, !PT ;  /* 0x000000900a0a7812 */ /* 0x000fc400078efcff */
[----:B------:R-:W-:Y:S02]  /*4260*/  LOP3.LUT R11, R11, 0x88, RZ, 0xfc, !PT ;  /* 0x000000880b0b7812 */ /* 0x000fe400078efcff */
[C---:B------:R-:W-:Y:S02]  /*4270*/  SHF.L.U32 R147, R10.reuse, 0x8, RZ ;  /* 0x000000080a937819 */ /* 0x040fe400000006ff */
[----:B------:R-:W-:Y:S01]  /*4280*/  LEA R146, P1, R10, UR6, 0xa ;  /* 0x000000060a927c11 */ /* 0x000fe2000f8250ff */
[C---:B------:R-:W-:Y:S01]  /*4290*/  IMAD.SHL.U32 R145, R11.reuse, 0x100, RZ ;  /* 0x000001000b917824 */ /* 0x040fe200078e00ff */
[----:B------:R-:W-:Y:S01]  /*42a0*/  LEA R144, P2, R11, UR6, 0xa ;  /* 0x000000060b907c11 */ /* 0x000fe2000f8450ff */
[----:B------:R-:W0:Y:S01]  /*42b0*/  S2R R10, SR_TID.X ;  /* 0x00000000000a7919 */ /* 0x000e220000002100 */
[----:B------:R-:W1:Y:S01]  /*42c0*/  S2R R11, SR_TID.X ;  /* 0x00000000000b7919 */ /* 0x000e620000002100 */
[----:B------:R-:W-:Y:S02]  /*42d0*/  LEA.HI.X R137, R137, UR7, RZ, 0x2, P6 ;  /* 0x0000000789897c11 */ /* 0x000fe4000b0f14ff */
[----:B------:R-:W-:-:S02]  /*42e0*/  LEA.HI.X R135, R135, UR7, RZ, 0x2, P0 ;  /* 0x0000000787877c11 */ /* 0x000fc400080f14ff */
[----:B0-----:R-:W-:Y:S02]  /*42f0*/  SHF.R.U32.HI R10, RZ, 0x5, R10 ;  /* 0x00000005ff0a7819 */ /* 0x001fe4000001160a */
[----:B-1----:R-:W-:Y:S02]  /*4300*/  SHF.R.U32.HI R11, RZ, 0x5, R11 ;  /* 0x00000005ff0b7819 */ /* 0x002fe4000001160b */
[----:B------:R-:W-:Y:S02]  /*4310*/  SGXT.U32 R10, R10, 0x3 ;  /* 0x000000030a0a781a */ /* 0x000fe40000000000 */
[----:B------:R-:W-:Y:S02]  /*4320*/  SGXT.U32 R11, R11, 0x3 ;  /* 0x000000030b0b781a */ /* 0x000fe40000000000 */
[----:B------:R-:W-:Y:S02]  /*4330*/  LOP3.LUT R10, R10, 0xa0, RZ, 0xfc, !PT ;  /* 0x000000a00a0a7812 */ /* 0x000fe400078efcff */
[----:B------:R-:W-:-:S02]  /*4340*/  LOP3.LUT R11, R11, 0x98, RZ, 0xfc, !PT ;  /* 0x000000980b0b7812 */ /* 0x000fc400078efcff */
[C---:B------:R-:W-:Y:S01]  /*4350*/  LEA R150, P6, R10.reuse, UR6, 0xa ;  /* 0x000000060a967c11 */ /* 0x040fe2000f8c50ff */
[----:B------:R-:W-:Y:S01]  /*4360*/  IMAD.SHL.U32 R151, R10, 0x100, RZ ;  /* 0x000001000a977824 */ /* 0x000fe200078e00ff */
[C---:B------:R-:W-:Y:S01]  /*4370*/  LEA R148, P0, R11.reuse, UR6, 0xa ;  /* 0x000000060b947c11 */ /* 0x040fe2000f8050ff */
[----:B------:R-:W-:Y:S01]  /*4380*/  IMAD.SHL.U32 R149, R11, 0x100, RZ ;  /* 0x000001000b957824 */ /* 0x000fe200078e00ff */
[----:B------:R-:W0:Y:S01]  /*4390*/  S2R R10, SR_TID.X ;  /* 0x00000000000a7919 */ /* 0x000e220000002100 */
        /* <DEDUP_REMOVED lines=23> */
[C---:B------:R-:W-:Y:S01]  /*4510*/  LEA R206, P2, R10.reuse, UR6, 0xa ;  /* 0x000000060ace7c11 */ /* 0x040fe2000f8450ff */
[----:B------:R-:W-:Y:S01]  /*4520*/  IMAD.SHL.U32 R207, R10, 0x100, RZ ;  /* 0x000001000acf7824 */ /* 0x000fe200078e00ff */
[C---:B------:R-:W-:Y:S01]  /*4530*/  SHF.L.U32 R205, R11.reuse, 0x8, RZ ;  /* 0x000000080bcd7819 */ /* 0x040fe200000006ff */
[----:B------:R-:W0:Y:S01]  /*4540*/  S2R R10, SR_TID.X ;  /* 0x00000000000a7919 */ /* 0x000e220000002100 */
[----:B------:R-:W-:Y:S02]  /*4550*/  LEA R204, P3, R11, UR6, 0xa ;  /* 0x000000060bcc7c11 */ /* 0x000fe4000f8650ff */
        /* <DEDUP_REMOVED lines=23> */
[----:B------:R-:W-:-:S02]  /*46d0*/  SHF.L.U32 R243, R10, 0x8, RZ ;  /* 0x000000080af37819 */ /* 0x000fc400000006ff */
[----:B------:R-:W-:Y:S01]  /*46e0*/  LEA R242, P5, R10, UR6, 0xa ;  /* 0x000000060af27c11 */ /* 0x000fe2000f8a50ff */
[C---:B------:R-:W-:Y:S01]  /*46f0*/  IMAD.SHL.U32 R241, R11.reuse, 0x100, RZ ;  /* 0x000001000bf17824 */ /* 0x040fe200078e00ff */
[----:B------:R-:W-:Y:S01]  /*4700*/  LEA R240, P6, R11, UR6, 0xa ;  /* 0x000000060bf07c11 */ /* 0x000fe2000f8c50ff */
[----:B------:R-:W0:Y:S01]  /*4710*/  S2R R10, SR_TID.X ;  /* 0x00000000000a7919 */ /* 0x000e220000002100 */
[----:B------:R-:W1:Y:S01]  /*4720*/  S2R R11, SR_TID.X ;  /* 0x00000000000b7919 */ /* 0x000e620000002100 */
[----:B------:R-:W-:Y:S02]  /*4730*/  LEA.HI.X R205, R205, UR7, RZ, 0x2, P3 ;  /* 0x00000007cdcd7c11 */ /* 0x000fe400098f14ff */
[----:B------:R-:W-:Y:S02]  /*4740*/  LEA.HI.X R175, R175, UR7, RZ, 0x2, P4 ;  /* 0x00000007afaf7c11 */ /* 0x000fe4000a0f14ff */
[----:B0-----:R-:W-:Y:S02]  /*4750*/  SHF.R.U32.HI R10, RZ, 0x5, R10 ;  /* 0x00000005ff0a7819 */ /* 0x001fe4000001160a */
[----:B-1----:R-:W-:-:S02]  /*4760*/  SHF.R.U32.HI R11, RZ, 0x5, R11 ;  /* 0x00000005ff0b7819 */ /* 0x002fc4000001160b */
        /* <DEDUP_REMOVED lines=8> */
[----:B------:R-:W2:Y:S04]  /*47f0*/  LDL.LU R10, [R1+0x40] ;  /* 0x00004000010a7983 */ /* 0x000ea80000300800 */
[----:B------:R-:W3:Y:S04]  /*4800*/  LDL.LU R11, [R1+0x48] ;  /* 0x00004800010b7983 */ /* 0x000ee80000300800 */
[----:B------:R-:W5:Y:S04]  /*4810*/  LDL.LU R250, [R1+0x44] ;  /* 0x0000440001fa7983 */ /* 0x000f680000300800 */
[----:B------:R-:W5:Y:S01]  /*4820*/  LDL.LU R251, [R1+0x4c] ;  /* 0x00004c0001fb7983 */ /* 0x000f620000300800 */
[----:B------:R-:W-:Y:S01]  /*4830*/  LEA.HI.X R207, R207, UR7, RZ, 0x2, P2 ;  /* 0x00000007cfcf7c11 */ /* 0x000fe200090f14ff */
[C---:B----4-:R-:W-:Y:S01]  /*4840*/  IMAD.SHL.U32 R249, R252.reuse, 0x100, RZ ;  /* 0x00000100fcf97824 */ /* 0x050fe200078e00ff */
[----:B------:R-:W-:-:S02]  /*4850*/  LEA R248, P2, R252, UR6, 0xa ;  /* 0x00000006fcf87c11 */ /* 0x000fc4000f8450ff */
[----:B------:R-:W0:Y:S01]  /*4860*/  S2R R252, SR_TID.X ;  /* 0x0000000000fc7919 */ /* 0x000e220000002100 */
[----:B------:R-:W-:Y:S02]  /*4870*/  LEA.HI.X R237, R237, UR7, RZ, 0x2, P1 ;  /* 0x00000007eded7c11 */ /* 0x000fe400088f14ff */
[----:B------:R-:W-:Y:S02]  /*4880*/  LEA.HI.X R239, R239, UR7, RZ, 0x2, P0 ;  /* 0x00000007efef7c11 */ /* 0x000fe400080f14ff */
[----:B------:R-:W-:Y:S02]  /*4890*/  LEA.HI.X R241, R241, UR7, RZ, 0x2, P6 ;  /* 0x00000007f1f17c11 */ /* 0x000fe4000b0f14ff */
[----:B------:R-:W-:Y:S02]  /*48a0*/  LEA.HI.X R243, R243, UR7, RZ, 0x2, P5 ;  /* 0x00000007f3f37c11 */ /* 0x000fe4000a8f14ff */
[----:B------:R-:W-:Y:S02]  /*48b0*/  LEA.HI.X R245, R245, UR7, RZ, 0x2, P4 ;  /* 0x00000007f5f57c11 */ /* 0x000fe4000a0f14ff */
[----:B------:R-:W-:-:S02]  /*48c0*/  LEA.HI.X R247, R247, UR7, RZ, 0x2, P3 ;  /* 0x00000007f7f77c11 */ /* 0x000fc400098f14ff */
[----:B------:R-:W-:Y:S02]  /*48d0*/  LEA.HI.X R249, R249, UR7, RZ, 0x2, P2 ;  /* 0x00000007f9f97c11 */ /* 0x000fe400090f14ff */
[----:B0-----:R-:W-:-:S05]  /*48e0*/  LOP3.LUT R252, R252, 0x1f, RZ, 0xc0, !PT ;  /* 0x0000001ffcfc7812 */ /* 0x001fca00078ec0ff */
[----:B------:R-:W-:-:S04]  /*48f0*/  IMAD.WIDE.U32 R2, R252, 0x4, R2 ;  /* 0x00000004fc027825 */ /* 0x000fc800078e0002 */
[C---:B------:R-:W-:Y:S01]  /*4900*/  IMAD.WIDE.U32 R12, R252.reuse, 0x4, R12 ;  /* 0x00000004fc0c7825 */ /* 0x040fe200078e000c */
[----:B------:R-:W-:Y:S03]  /*4910*/  STG.E desc[UR12][R2.64+0x100], R168 ;  /* 0x000100a802007986 */ /* 0x000fe6000c10190c */
[----:B------:R-:W-:-:S04]  /*4920*/  IMAD.WIDE.U32 R14, R252, 0x4, R14 ;  /* 0x00000004fc0e7825 */ /* 0x000fc800078e000e */
        /* <DEDUP_REMOVED lines=26> */
[----:B------:R-:W-:Y:S02]  /*4ad0*/  IMAD.WIDE.U32 R248, R252, 0x4, R248 ;  /* 0x00000004fcf87825 */ /* 0x000fe400078e00f8 */
[----:B------:R-:W4:Y:S04]  /*4ae0*/  LDL.LU R252, [R1+0x3c] ;  /* 0x00003c0001fc7983 */ /* 0x000f280000300800 */
[----:B------:R-:W-:Y:S04]  /*4af0*/  STG.E desc[UR12][R2.64+0x180], R170 ;  /* 0x000180aa02007986 */ /* 0x000fe8000c10190c */
[----:B------:R-:W-:Y:S04]  /*4b00*/  STG.E desc[UR12][R2.64+0x200], R200 ;  /* 0x000200c802007986 */ /* 0x000fe8000c10190c */
[----:B------:R-:W-:Y:S04]  /*4b10*/  STG.E desc[UR12][R2.64+0x280], R202 ;  /* 0x000280ca02007986 */ /* 0x000fe8000c10190c */
[----:B------:R-:W-:Y:S04]  /*4b20*/  STG.E desc[UR12][R2.64+0x300], R232 ;  /* 0x000300e802007986 */ /* 0x000fe8000c10190c */
[----:B------:R-:W-:Y:S04]  /*4b30*/  STG.E desc[UR12][R2.64+0x380], R234 ;  /* 0x000380ea02007986 */ /* 0x000fe8000c10190c */
[----:B--2---:R0:W-:Y:S04]  /*4b40*/  STG.E desc[UR12][R2.64], R10 ;  /* 0x0000000a02007986 */ /* 0x0041e8000c10190c */
[----:B---3--:R1:W-:Y:S04]  /*4b50*/  STG.E desc[UR12][R2.64+0x80], R11 ;  /* 0x0000800b02007986 */ /* 0x0083e8000c10190c */
[----:B0-----:R-:W2:Y:S04]  /*4b60*/  LDL.LU R10, [R1+0x1fc] ;  /* 0x0001fc00010a7983 */ /* 0x001ea80000300800 */
[----:B-1----:R-:W3:Y:S04]  /*4b70*/  LDL.LU R11, [R1+0x1f8] ;  /* 0x0001f800010b7983 */ /* 0x002ee80000300800 */
[----:B------:R-:W4:Y:S04]  /*4b80*/  LDL.LU R168, [R1+0x34] ;  /* 0x0000340001a87983 */ /* 0x000f280000300800 */
[----:B------:R-:W2:Y:S04]  /*4b90*/  LDL.LU R170, [R1+0x38] ;  /* 0x0000380001aa7983 */ /* 0x000ea80000300800 */
[----:B------:R-:W3:Y:S04]  /*4ba0*/  LDL.LU R200, [R1+0x30] ;  /* 0x0000300001c87983 */ /* 0x000ee80000300800 */
[----:B------:R-:W4:Y:S04]  /*4bb0*/  LDL.LU R2, [R1+0x20] ;  /* 0x0000200001027983 */ /* 0x000f280000300800 */
[----:B-----5:R0:W-:Y:S04]  /*4bc0*/  STG.E desc[UR12][R12.64], R250 ;  /* 0x000000fa0c007986 */ /* 0x0201e8000c10190c */
[----:B------:R-:W5:Y:S04]  /*4bd0*/  LDL.LU R3, [R1+0x28] ;  /* 0x0000280001037983 */ /* 0x000f680000300800 */
[----:B------:R1:W-:Y:S04]  /*4be0*/  STG.E desc[UR12][R12.64+0x80], R251 ;  /* 0x000080fb0c007986 */ /* 0x0003e8000c10190c */
[----:B0-----:R-:W5:Y:S04]  /*4bf0*/  LDL.LU R250, [R1+0x24] ;  /* 0x0000240001fa7983 */ /* 0x001f680000300800 */
[----:B-1----:R-:W5:Y:S04]  /*4c00*/  LDL.LU R251, [R1+0x2c] ;  /* 0x00002c0001fb7983 */ /* 0x002f680000300800 */
[----:B------:R-:W5:Y:S04]  /*4c10*/  LDL.LU R232, [R1+0x10] ;  /* 0x0000100001e87983 */ /* 0x000f680000300800 */
[----:B------:R-:W-:Y:S04]  /*4c20*/  STG.E desc[UR12][R12.64+0x100], R169 ;  /* 0x000100a90c007986 */ /* 0x000fe8000c10190c */
[----:B------:R-:W-:Y:S04]  /*4c30*/  STG.E desc[UR12][R12.64+0x180], R171 ;  /* 0x000180ab0c007986 */ /* 0x000fe8000c10190c */
[----:B------:R-:W-:Y:S04]  /*4c40*/  STG.E desc[UR12][R12.64+0x200], R201 ;  /* 0x000200c90c007986 */ /* 0x000fe8000c10190c */
[----:B------:R-:W-:Y:S04]  /*4c50*/  STG.E desc[UR12][R12.64+0x280], R203 ;  /* 0x000280cb0c007986 */ /* 0x000fe8000c10190c */
[----:B------:R-:W-:Y:S04]  /*4c60*/  STG.E desc[UR12][R12.64+0x300], R233 ;  /* 0x000300e90c007986 */ /* 0x000fe8000c10190c */
[----:B------:R-:W-:Y:S04]  /*4c70*/  STG.E desc[UR12][R12.64+0x380], R235 ;  /* 0x000380eb0c007986 */ /* 0x000fe8000c10190c */
[----:B------:R-:W5:Y:S04]  /*4c80*/  LDL.LU R202, [R1+0x18] ;  /* 0x0000180001ca7983 */ /* 0x000f680000300800 */
[----:B------:R-:W-:Y:S04]  /*4c90*/  STG.E desc[UR12][R14.64+0x100], R164 ;  /* 0x000100a40e007986 */ /* 0x000fe8000c10190c */
[----:B------:R-:W-:Y:S04]  /*4ca0*/  STG.E desc[UR12][R14.64+0x180], R166 ;  /* 0x000180a60e007986 */ /* 0x000fe8000c10190c */
[----:B------:R-:W-:Y:S04]  /*4cb0*/  STG.E desc[UR12][R14.64+0x200], R196 ;  /* 0x000200c40e007986 */ /* 0x000fe8000c10190c */
[----:B------:R-:W-:Y:S04]  /*4cc0*/  STG.E desc[UR12][R14.64+0x280], R198 ;  /* 0x000280c60e007986 */ /* 0x000fe8000c10190c */
[----:B------:R-:W-:Y:S04]  /*4cd0*/  STG.E desc[UR12][R14.64+0x300], R228 ;  /* 0x000300e40e007986 */ /* 0x000fe8000c10190c */
[----:B------:R-:W-:Y:S04]  /*4ce0*/  STG.E desc[UR12][R14.64+0x380], R230 ;  /* 0x000380e60e007986 */ /* 0x000fe8000c10190c */
[----:B--2---:R-:W-:Y:S04]  /*4cf0*/  STG.E desc[UR12][R14.64+0x80], R170 ;  /* 0x000080aa0e007986 */ /* 0x004fe8000c10190c */
[----:B---3--:R0:W-:Y:S04]  /*4d00*/  STG.E desc[UR12][R14.64], R200 ;  /* 0x000000c80e007986 */ /* 0x0081e8000c10190c */
[----:B----4-:R1:W-:Y:S04]  /*4d10*/  STG.E desc[UR12][R120.64], R168 ;  /* 0x000000a878007986 */ /* 0x0103e8000c10190c */
[----:B------:R2:W-:Y:S04]  /*4d20*/  STG.E desc[UR12][R120.64+0x80], R252 ;  /* 0x000080fc78007986 */ /* 0x0005e8000c10190c */
[----:B0-----:R-:W3:Y:S04]  /*4d30*/  LDL.LU R200, [R1+0x14] ;  /* 0x0000140001c87983 */ /* 0x001ee80000300800 */
[----:B------:R-:W4:Y:S04]  /*4d40*/  LDL.LU R170, [R1+0x1c] ;  /* 0x00001c0001aa7983 */ /* 0x000f280000300800 */
[----:B------:R-:W-:Y:S04]  /*4d50*/  STG.E desc[UR12][R120.64+0x100], R165 ;  /* 0x000100a578007986 */ /* 0x000fe8000c10190c */
[----:B------:R-:W-:Y:S04]  /*4d60*/  STG.E desc[UR12][R120.64+0x180], R167 ;  /* 0x000180a778007986 */ /* 0x000fe8000c10190c */
[----:B------:R-:W-:Y:S04]  /*4d70*/  STG.E desc[UR12][R120.64+0x200], R197 ;  /* 0x000200c578007986 */ /* 0x000fe8000c10190c */
[----:B------:R-:W-:Y:S04]  /*4d80*/  STG.E desc[UR12][R120.64+0x280], R199 ;  /* 0x000280c778007986 */ /* 0x000fe8000c10190c */
[----:B------:R-:W-:Y:S04]  /*4d90*/  STG.E desc[UR12][R120.64+0x300], R229 ;  /* 0x000300e578007986 */ /* 0x000fe8000c10190c */
[----:B------:R-:W-:Y:S04]  /*4da0*/  STG.E desc[UR12][R120.64+0x380], R231 ;  /* 0x000380e778007986 */ /* 0x000fe8000c10190c */
[----:B-1----:R-:W4:Y:S04]  /*4db0*/  LDL.LU R168, [R1] ;  /* 0x0000000001a87983 */ /* 0x002f280000300800 */
[----:B------:R-:W-:Y:S04]  /*4dc0*/  STG.E desc[UR12][R122.64], R2 ;  /* 0x000000027a007986 */ /* 0x000fe8000c10190c */
[----:B-----5:R-:W-:Y:S04]  /*4dd0*/  STG.E desc[UR12][R122.64+0x80], R3 ;  /* 0x000080037a007986 */ /* 0x020fe8000c10190c */
[----:B------:R-:W-:Y:S04]  /*4de0*/  STG.E desc[UR12][R122.64+0x100], R160 ;  /* 0x000100a07a007986 */ /* 0x000fe8000c10190c */
[----:B------:R-:W-:Y:S04]  /*4df0*/  STG.E desc[UR12][R122.64+0x180], R162 ;  /* 0x000180a27a007986 */ /* 0x000fe8000c10190c */
[----:B------:R-:W-:Y:S04]  /*4e00*/  STG.E desc[UR12][R122.64+0x200], R192 ;  /* 0x000200c07a007986 */ /* 0x000fe8000c10190c */
[----:B------:R-:W-:Y:S04]  /*4e10*/  STG.E desc[UR12][R122.64+0x280], R194 ;  /* 0x000280c27a007986 */ /* 0x000fe8000c10190c */
[----:B------:R-:W-:Y:S04]  /*4e20*/  STG.E desc[UR12][R122.64+0x300], R224 ;  /* 0x000300e07a007986 */ /* 0x000fe8000c10190c */
[----:B------:R-:W-:Y:S04]  /*4e30*/  STG.E desc[UR12][R122.64+0x380], R226 ;  /* 0x000380e27a007986 */ /* 0x000fe8000c10190c */
[----:B--2---:R-:W2:Y:S04]  /*4e40*/  LDL.LU R252, [R1+0x8] ;  /* 0x0000080001fc7983 */ /* 0x004ea80000300800 */
[----:B------:R0:W-:Y:S04]  /*4e50*/  STG.E desc[UR12][R124.64], R250 ;  /* 0x000000fa7c007986 */ /* 0x0001e8000c10190c */
[----:B------:R1:W-:Y:S04]  /*4e60*/  STG.E desc[UR12][R124.64+0x80], R251 ;  /* 0x000080fb7c007986 */ /* 0x0003e8000c10190c */
[----:B------:R-:W5:Y:S04]  /*4e70*/  LDS.128 R12, [R0+UR9] ;  /* 0x00000009000c7984 */ /* 0x000f680008000c00 */
[----:B0-----:R-:W5:Y:S04]  /*4e80*/  LDL.LU R250, [R1+0x4] ;  /* 0x0000040001fa7983 */ /* 0x001f680000300800 */
[----:B-1----:R-:W5:Y:S04]  /*4e90*/  LDL.LU R251, [R1+0xc] ;  /* 0x00000c0001fb7983 */ /* 0x002f680000300800 */
[----:B------:R-:W-:Y:S04]  /*4ea0*/  STG.E desc[UR12][R124.64+0x100], R161 ;  /* 0x000100a17c007986 */ /* 0x000fe8000c10190c */
        /* <DEDUP_REMOVED lines=19> */
[----:B------:R-:W0:Y:S04]  /*4fe0*/  LDS.128 R120, [R0+UR9+0x200] ;  /* 0x0002000900787984 */ /* 0x000e280008000c00 */
[----:B---3--:R-:W-:Y:S04]  /*4ff0*/  STG.E desc[UR12][R128.64], R200 ;  /* 0x000000c880007986 */ /* 0x008fe8000c10190c */
[----:B----4-:R-:W-:Y:S04]  /*5000*/  STG.E desc[UR12][R128.64+0x80], R170 ;  /* 0x000080aa80007986 */ /* 0x010fe8000c10190c */
[----:B------:R-:W-:Y:S04]  /*5010*/  STG.E desc[UR12][R130.64+0x100], R152 ;  /* 0x0001009882007986 */ /* 0x000fe8000c10190c */
[----:B------:R-:W-:Y:S04]  /*5020*/  STG.E desc[UR12][R130.64+0x180], R154 ;  /* 0x0001809a82007986 */ /* 0x000fe8000c10190c */
[----:B------:R-:W-:Y:S04]  /*5030*/  STG.E desc[UR12][R130.64+0x200], R184 ;  /* 0x000200b882007986 */ /* 0x000fe8000c10190c */
[----:B------:R-:W-:Y:S04]  /*5040*/  STG.E desc[UR12][R130.64+0x280], R186 ;  /* 0x000280ba82007986 */ /* 0x000fe8000c10190c */
[----:B------:R-:W-:Y:S04]  /*5050*/  STG.E desc[UR12][R130.64+0x300], R216 ;  /* 0x000300d882007986 */ /* 0x000fe8000c10190c */
[----:B------:R-:W-:Y:S04]  /*5060*/  STG.E desc[UR12][R130.64+0x380], R218 ;  /* 0x000380da82007986 */ /* 0x000fe8000c10190c */
[----:B------:R-:W-:Y:S04]  /*5070*/  STG.E desc[UR12][R130.64], R168 ;  /* 0x000000a882007986 */ /* 0x000fe8000c10190c */
[----:B--2---:R-:W-:Y:S04]  /*5080*/  STG.E desc[UR12][R130.64+0x80], R252 ;  /* 0x000080fc82007986 */ /* 0x004fe8000c10190c */
[----:B------:R-:W-:Y:S04]  /*5090*/  STG.E desc[UR12][R132.64+0x100], R153 ;  /* 0x0001009984007986 */ /* 0x000fe8000c10190c */
[----:B------:R-:W-:Y:S04]  /*50a0*/  STG.E desc[UR12][R132.64+0x180], R155 ;  /* 0x0001809b84007986 */ /* 0x000fe8000c10190c */
        /* <DEDUP_REMOVED lines=30> */
[----:B------:R-:W1:Y:S04]  /*5290*/  LDS.128 R8, [R0+UR9+0x400] ;  /* 0x0004000900087984 */ /* 0x000e680008000c00 */
[----:B------:R-:W-:Y:S04]  /*52a0*/  STG.E desc[UR12][R140.64], R5 ;  /* 0x000000058c007986 */ /* 0x000fe8000c10190c */
[----:B------:R-:W-:Y:S04]  /*52b0*/  STG.E desc[UR12][R140.64+0x80], R7 ;  /* 0x000080078c007986 */ /* 0x000fe8000c10190c */
[----:B------:R-:W2:Y:S04]  /*52c0*/  LDS.128 R4, [R0+UR9+0x600] ;  /* 0x0006000900047984 */ /* 0x000ea80008000c00 */
        /* <DEDUP_REMOVED lines=22> */
[----:B------:R-:W3:Y:S04]  /*5430*/  LDS.128 R12, [R0+UR9+0x800] ;  /* 0x00080009000c7984 */ /* 0x000ee80008000c00 */
[----:B------:R-:W-:Y:S04]  /*5440*/  STG.E desc[UR12][R146.64], R40 ;  /* 0x0000002892007986 */ /* 0x000fe8000c10190c */
[----:B------:R-:W-:Y:S04]  /*5450*/  STG.E desc[UR12][R146.64+0x80], R42 ;  /* 0x0000802a92007986 */ /* 0x000fe8000c10190c */
[----:B------:R-:W-:Y:S04]  /*5460*/  STG.E desc[UR12][R146.64+0x100], R80 ;  /* 0x0001005092007986 */ /* 0x000fe8000c10190c */
[----:B------:R-:W-:Y:S04]  /*5470*/  STG.E desc[UR12][R146.64+0x180], R82 ;  /* 0x0001805292007986 */ /* 0x000fe8000c10190c */
[----:B------:R-:W-:Y:S04]  /*5480*/  STG.E desc[UR12][R146.64+0x200], R112 ;  /* 0x0002007092007986 */ /* 0x000fe8000c10190c */
[----:B------:R-:W-:Y:S04]  /*5490*/  STG.E desc[UR12][R146.64+0x280], R114 ;  /* 0x0002807292007986 */ /* 0x000fe8000c10190c */
[----:B0-----:R-:W-:Y:S04]  /*54a0*/  STG.E desc[UR12][R146.64+0x300], R120 ;  /* 0x0003007892007986 */ /* 0x001fe8000c10190c */
        /* <DEDUP_REMOVED lines=15> */
[----:B-1----:R-:W-:Y:S04]  /*55a0*/  STG.E desc[UR12][R150.64+0x300], R8 ;  /* 0x0003000896007986 */ /* 0x002fe8000c10190c */
[----:B------:R-:W-:Y:S04]  /*55b0*/  STG.E desc[UR12][R150.64+0x380], R10 ;  /* 0x0003800a96007986 */ /* 0x000fe8000c10190c */
[----:B------:R-:W0:Y:S04]  /*55c0*/  LDS.128 R40, [R0+UR9+0xa00] ;  /* 0x000a000900287984 */ /* 0x000e280008000c00 */
        /* <DEDUP_REMOVED lines=32> */
[----:B---3--:R-:W-:Y:S04]  /*57d0*/  STG.E desc[UR12][R206.64+0x300], R12 ;  /* 0x0003000cce007986 */ /* 0x008fe8000c10190c */
        /* <DEDUP_REMOVED lines=56> */
[----:B------:R-:W-:Y:S01]  /*5b60*/  STG.E desc[UR12][R248.64+0x380], R35 ;  /* 0x00038023f8007986 */ /* 0x000fe2000c10190c */
[----:B------:R-:W-:Y:S05]  /*5b70*/  EXIT ;  /* 0x000000000000794d */ /* 0x000fea0003800000 */
.L_x_0:
[----:B------:R-:W-:-:S00]  /*5b80*/  BRA `(.L_x_0) ;  /* 0xfffffffc00fc7947 */ /* 0x000fc0000383ffff */
[----:B------:R-:W-:-:S00]  /*5b90*/  NOP ;  /* 0x0000000000007918 */ /* 0x000fc00000000000 */
        /* <DEDUP_REMOVED lines=14> */
.L_x_1:


//--------------------- .nv.shared.gluon_mma      --------------------------
	.section	.nv.shared.gluon_mma,"aw",@nobits
	.sectionflags	@""
	.align	16
	.zero		1024


//--------------------- .nv.shared.reserved.0     --------------------------
	.section	.nv.shared.reserved.0,"aw",@nobits
	.weak		__nv_reservedSMEM_offset_0_alias
	.size		__nv_reservedSMEM_offset_0_alias, 0, 0
	.other		__nv_reservedSMEM_offset_0_alias,@"STO_CUDA_RESERVED_SHARED STV_DEFAULT"
__nv_reservedSMEM_offset_0_alias:
	.zero		0


//--------------------- .nv.constant0.gluon_mma   --------------------------
	.section	.nv.constant0.gluon_mma,"a",@progbits
	.sectionflags	@""
	.align	4
.nv.constant0.gluon_mma:
	.zero		568


//--------------------- SYMBOLS --------------------------

	.type		.nv.reservedSmem.offset0,@object
	.size		.nv.reservedSmem.offset0,0x4
